//
// Generated by NVIDIA NVVM Compiler
//
// Compiler Build ID: CL-36424714
// Cuda compilation tools, release 13.0, V13.0.88
// Based on NVVM 20.0.0
//

.version 9.0
.target sm_100
.address_size 64

	// .globl	_Z13add_bias_geluI6__halfEvPT_PKS1_ii

.visible .entry _Z13add_bias_geluI6__halfEvPT_PKS1_ii(
	.param .u64 .ptr .align 1 _Z13add_bias_geluI6__halfEvPT_PKS1_ii_param_0,
	.param .u64 .ptr .align 1 _Z13add_bias_geluI6__halfEvPT_PKS1_ii_param_1,
	.param .u32 _Z13add_bias_geluI6__halfEvPT_PKS1_ii_param_2,
	.param .u32 _Z13add_bias_geluI6__halfEvPT_PKS1_ii_param_3
)
{
	.reg .pred 	%p<7>;
	.reg .b16 	%rs<5>;
	.reg .b32 	%r<44>;
	.reg .b32 	%f<39>;
	.reg .b64 	%rd<9>;

	ld.param.u64 	%rd2, [_Z13add_bias_geluI6__halfEvPT_PKS1_ii_param_0];
	ld.param.u64 	%rd3, [_Z13add_bias_geluI6__halfEvPT_PKS1_ii_param_1];
	ld.param.u32 	%r12, [_Z13add_bias_geluI6__halfEvPT_PKS1_ii_param_2];
	ld.param.u32 	%r13, [_Z13add_bias_geluI6__halfEvPT_PKS1_ii_param_3];
	mov.f32 	%f2, 0f3F000000;
	// begin inline asm
	{ cvt.rn.f16x2.f32 %r9, %f2, %f2; }

	// end inline asm
	mov.f32 	%f4, 0f3F4C422A;
	// begin inline asm
	{ cvt.rn.f16x2.f32 %r10, %f4, %f4; }

	// end inline asm
	mov.f32 	%f6, 0f3D122279;
	// begin inline asm
	{ cvt.rn.f16x2.f32 %r11, %f6, %f6; }

	// end inline asm
	mov.u32 	%r14, %ctaid.x;
	mov.u32 	%r15, %ctaid.y;
	mov.u32 	%r16, %ntid.x;
	mov.u32 	%r17, %tid.x;
	mad.lo.s32 	%r4, %r15, %r16, %r17;
	mad.lo.s32 	%r5, %r13, %r14, %r4;
	mul.lo.s32 	%r18, %r13, %r12;
	setp.ge.s32 	%p1, %r5, %r18;
	@%p1 bra 	$L__BB0_4;
	cvta.to.global.u64 	%rd4, %rd2;
	mul.wide.s32 	%rd5, %r5, 4;
	add.s64 	%rd1, %rd4, %rd5;
	ld.global.u32 	%r43, [%rd1];
	setp.eq.s64 	%p2, %rd3, 0;
	@%p2 bra 	$L__BB0_3;
	cvta.to.global.u64 	%rd6, %rd3;
	mul.wide.u32 	%rd7, %r4, 4;
	add.s64 	%rd8, %rd6, %rd7;
	ld.global.u32 	%r21, [%rd8];
	// begin inline asm
	{add.f16x2 %r43,%r43,%r21;
}
	// end inline asm
$L__BB0_3:
	// begin inline asm
	{mul.f16x2 %r22,%r11,%r43;
}
	// end inline asm
	// begin inline asm
	{mul.f16x2 %r25,%r22,%r43;
}
	// end inline asm
	// begin inline asm
	{add.f16x2 %r28,%r25,%r10;
}
	// end inline asm
	// begin inline asm
	{mul.f16x2 %r31,%r43,%r28;
}
	// end inline asm
	mov.b32 	{%rs1, %rs2}, %r31;
	// begin inline asm
	{  cvt.f32.f16 %f7, %rs1;}

	// end inline asm
	abs.f32 	%f11, %f7;
	mul.f32 	%f12, %f11, 0f4038AA3B;
	ex2.approx.ftz.f32 	%f13, %f12;
	add.f32 	%f14, %f13, 0f3F800000;
	rcp.approx.ftz.f32 	%f15, %f14;
	fma.rn.f32 	%f16, %f15, 0fC0000000, 0f3F800000;
	setp.ge.f32 	%p3, %f11, 0f41102CB4;
	selp.f32 	%f17, 0f3F800000, %f16, %p3;
	copysign.f32 	%f18, %f7, %f17;
	mul.f32 	%f19, %f7, %f7;
	fma.rn.f32 	%f20, %f19, 0f3C80F082, 0fBD563CAE;
	fma.rn.f32 	%f21, %f20, %f19, 0f3E085941;
	fma.rn.f32 	%f22, %f21, %f19, 0fBEAAA9ED;
	fma.rn.f32 	%f23, %f22, %f19, 0f00000000;
	fma.rn.f32 	%f24, %f23, %f7, %f7;
	setp.ge.f32 	%p4, %f11, 0f3F19999A;
	selp.f32 	%f9, %f18, %f24, %p4;
	// begin inline asm
	{  cvt.f32.f16 %f8, %rs2;}

	// end inline asm
	abs.f32 	%f25, %f8;
	mul.f32 	%f26, %f25, 0f4038AA3B;
	ex2.approx.ftz.f32 	%f27, %f26;
	add.f32 	%f28, %f27, 0f3F800000;
	rcp.approx.ftz.f32 	%f29, %f28;
	fma.rn.f32 	%f30, %f29, 0fC0000000, 0f3F800000;
	setp.ge.f32 	%p5, %f25, 0f41102CB4;
	selp.f32 	%f31, 0f3F800000, %f30, %p5;
	copysign.f32 	%f32, %f8, %f31;
	mul.f32 	%f33, %f8, %f8;
	fma.rn.f32 	%f34, %f33, 0f3C80F082, 0fBD563CAE;
	fma.rn.f32 	%f35, %f34, %f33, 0f3E085941;
	fma.rn.f32 	%f36, %f35, %f33, 0fBEAAA9ED;
	fma.rn.f32 	%f37, %f36, %f33, 0f00000000;
	fma.rn.f32 	%f38, %f37, %f8, %f8;
	setp.ge.f32 	%p6, %f25, 0f3F19999A;
	selp.f32 	%f10, %f32, %f38, %p6;
	// begin inline asm
	{  cvt.rn.f16.f32 %rs3, %f9;}

	// end inline asm
	// begin inline asm
	{  cvt.rn.f16.f32 %rs4, %f10;}

	// end inline asm
	mov.b32 	%r36, {%rs3, %rs4};
	// begin inline asm
	{mul.f16x2 %r34,%r9,%r36;
}
	// end inline asm
	// begin inline asm
	{add.f16x2 %r37,%r9,%r34;
}
	// end inline asm
	// begin inline asm
	{mul.f16x2 %r40,%r43,%r37;
}
	// end inline asm
	st.global.u32 	[%rd1], %r40;
$L__BB0_4:
	ret;

}
	// .globl	_Z10gated_geluI6__halfEvPT_S2_ii
.visible .entry _Z10gated_geluI6__halfEvPT_S2_ii(
	.param .u64 .ptr .align 1 _Z10gated_geluI6__halfEvPT_S2_ii_param_0,
	.param .u64 .ptr .align 1 _Z10gated_geluI6__halfEvPT_S2_ii_param_1,
	.param .u32 _Z10gated_geluI6__halfEvPT_S2_ii_param_2,
	.param .u32 _Z10gated_geluI6__halfEvPT_S2_ii_param_3
)
{
	.reg .pred 	%p<6>;
	.reg .b16 	%rs<5>;
	.reg .b32 	%r<40>;
	.reg .b32 	%f<39>;
	.reg .b64 	%rd<8>;

	ld.param.u64 	%rd1, [_Z10gated_geluI6__halfEvPT_S2_ii_param_0];
	ld.param.u64 	%rd2, [_Z10gated_geluI6__halfEvPT_S2_ii_param_1];
	ld.param.u32 	%r8, [_Z10gated_geluI6__halfEvPT_S2_ii_param_2];
	ld.param.u32 	%r9, [_Z10gated_geluI6__halfEvPT_S2_ii_param_3];
	mov.f32 	%f2, 0f3F000000;
	// begin inline asm
	{ cvt.rn.f16x2.f32 %r5, %f2, %f2; }

	// end inline asm
	mov.f32 	%f4, 0f3F4C422A;
	// begin inline asm
	{ cvt.rn.f16x2.f32 %r6, %f4, %f4; }

	// end inline asm
	mov.f32 	%f6, 0f3D122279;
	// begin inline asm
	{ cvt.rn.f16x2.f32 %r7, %f6, %f6; }

	// end inline asm
	mov.u32 	%r10, %ctaid.x;
	mov.u32 	%r11, %ctaid.y;
	mov.u32 	%r12, %ntid.x;
	mov.u32 	%r13, %tid.x;
	mad.lo.s32 	%r14, %r11, %r12, %r13;
	mad.lo.s32 	%r4, %r9, %r10, %r14;
	mul.lo.s32 	%r15, %r9, %r8;
	setp.ge.s32 	%p1, %r4, %r15;
	@%p1 bra 	$L__BB1_2;
	cvta.to.global.u64 	%rd3, %rd1;
	cvta.to.global.u64 	%rd4, %rd2;
	mul.wide.s32 	%rd5, %r4, 4;
	add.s64 	%rd6, %rd3, %rd5;
	ld.global.u32 	%r18, [%rd6];
	add.s64 	%rd7, %rd4, %rd5;
	ld.global.u32 	%r39, [%rd7];
	// begin inline asm
	{mul.f16x2 %r16,%r7,%r18;
}
	// end inline asm
	// begin inline asm
	{mul.f16x2 %r19,%r16,%r18;
}
	// end inline asm
	// begin inline asm
	{add.f16x2 %r22,%r19,%r6;
}
	// end inline asm
	// begin inline asm
	{mul.f16x2 %r25,%r18,%r22;
}
	// end inline asm
	mov.b32 	{%rs1, %rs2}, %r25;
	// begin inline asm
	{  cvt.f32.f16 %f7, %rs1;}

	// end inline asm
	abs.f32 	%f11, %f7;
	mul.f32 	%f12, %f11, 0f4038AA3B;
	ex2.approx.ftz.f32 	%f13, %f12;
	add.f32 	%f14, %f13, 0f3F800000;
	rcp.approx.ftz.f32 	%f15, %f14;
	fma.rn.f32 	%f16, %f15, 0fC0000000, 0f3F800000;
	setp.ge.f32 	%p2, %f11, 0f41102CB4;
	selp.f32 	%f17, 0f3F800000, %f16, %p2;
	copysign.f32 	%f18, %f7, %f17;
	mul.f32 	%f19, %f7, %f7;
	fma.rn.f32 	%f20, %f19, 0f3C80F082, 0fBD563CAE;
	fma.rn.f32 	%f21, %f20, %f19, 0f3E085941;
	fma.rn.f32 	%f22, %f21, %f19, 0fBEAAA9ED;
	fma.rn.f32 	%f23, %f22, %f19, 0f00000000;
	fma.rn.f32 	%f24, %f23, %f7, %f7;
	setp.ge.f32 	%p3, %f11, 0f3F19999A;
	selp.f32 	%f9, %f18, %f24, %p3;
	// begin inline asm
	{  cvt.f32.f16 %f8, %rs2;}

	// end inline asm
	abs.f32 	%f25, %f8;
	mul.f32 	%f26, %f25, 0f4038AA3B;
	ex2.approx.ftz.f32 	%f27, %f26;
	add.f32 	%f28, %f27, 0f3F800000;
	rcp.approx.ftz.f32 	%f29, %f28;
	fma.rn.f32 	%f30, %f29, 0fC0000000, 0f3F800000;
	setp.ge.f32 	%p4, %f25, 0f41102CB4;
	selp.f32 	%f31, 0f3F800000, %f30, %p4;
	copysign.f32 	%f32, %f8, %f31;
	mul.f32 	%f33, %f8, %f8;
	fma.rn.f32 	%f34, %f33, 0f3C80F082, 0fBD563CAE;
	fma.rn.f32 	%f35, %f34, %f33, 0f3E085941;
	fma.rn.f32 	%f36, %f35, %f33, 0fBEAAA9ED;
	fma.rn.f32 	%f37, %f36, %f33, 0f00000000;
	fma.rn.f32 	%f38, %f37, %f8, %f8;
	setp.ge.f32 	%p5, %f25, 0f3F19999A;
	selp.f32 	%f10, %f32, %f38, %p5;
	// begin inline asm
	{  cvt.rn.f16.f32 %rs3, %f9;}

	// end inline asm
	// begin inline asm
	{  cvt.rn.f16.f32 %rs4, %f10;}

	// end inline asm
	mov.b32 	%r30, {%rs3, %rs4};
	// begin inline asm
	{mul.f16x2 %r28,%r5,%r30;
}
	// end inline asm
	// begin inline asm
	{add.f16x2 %r31,%r5,%r28;
}
	// end inline asm
	// begin inline asm
	{mul.f16x2 %r34,%r18,%r31;
}
	// end inline asm
	// begin inline asm
	{mul.f16x2 %r37,%r34,%r39;
}
	// end inline asm
	st.global.u32 	[%rd6], %r37;
$L__BB1_2:
	ret;

}
	// .globl	_Z10gated_siluI6__halfEvPT_S2_ii
.visible .entry _Z10gated_siluI6__halfEvPT_S2_ii(
	.param .u64 .ptr .align 1 _Z10gated_siluI6__halfEvPT_S2_ii_param_0,
	.param .u64 .ptr .align 1 _Z10gated_siluI6__halfEvPT_S2_ii_param_1,
	.param .u32 _Z10gated_siluI6__halfEvPT_S2_ii_param_2,
	.param .u32 _Z10gated_siluI6__halfEvPT_S2_ii_param_3
)
{
	.reg .pred 	%p<6>;
	.reg .b16 	%rs<47>;
	.reg .b32 	%r<29>;
	.reg .b32 	%f<53>;
	.reg .b64 	%rd<8>;

	ld.param.u64 	%rd2, [_Z10gated_siluI6__halfEvPT_S2_ii_param_0];
	ld.param.u64 	%rd3, [_Z10gated_siluI6__halfEvPT_S2_ii_param_1];
	ld.param.u32 	%r6, [_Z10gated_siluI6__halfEvPT_S2_ii_param_2];
	ld.param.u32 	%r7, [_Z10gated_siluI6__halfEvPT_S2_ii_param_3];
	mov.f32 	%f10, 0f3F800000;
	// begin inline asm
	{ cvt.rn.f16x2.f32 %r5, %f10, %f10; }

	// end inline asm
	mov.u32 	%r8, %ctaid.x;
	mov.u32 	%r9, %ctaid.y;
	mov.u32 	%r10, %ntid.x;
	mov.u32 	%r11, %tid.x;
	mad.lo.s32 	%r12, %r9, %r10, %r11;
	mad.lo.s32 	%r2, %r7, %r8, %r12;
	mul.lo.s32 	%r13, %r7, %r6;
	setp.ge.s32 	%p1, %r2, %r13;
	@%p1 bra 	$L__BB2_8;
	cvta.to.global.u64 	%rd4, %rd2;
	cvta.to.global.u64 	%rd5, %rd3;
	mul.wide.s32 	%rd6, %r2, 4;
	add.s64 	%rd1, %rd4, %rd6;
	ld.global.u32 	%r16, [%rd1];
	mov.b32 	{%rs9, %rs10}, %r16;
	add.s64 	%rd7, %rd5, %rd6;
	ld.global.u32 	%r15, [%rd7];
	// begin inline asm
	{  cvt.f32.f16 %f11, %rs9;}

	// end inline asm
	fma.rn.f32 	%f20, %f11, 0fBBBB989D, 0f3F000000;
	cvt.sat.f32.f32 	%f21, %f20;
	mov.f32 	%f22, 0f4B400001;
	mov.f32 	%f23, 0f437C0000;
	fma.rm.f32 	%f24, %f21, %f23, %f22;
	add.f32 	%f25, %f24, 0fCB40007F;
	neg.f32 	%f26, %f25;
	fma.rn.f32 	%f27, %f11, 0fBFB8AA3B, %f26;
	fma.rn.f32 	%f28, %f11, 0fB2A57060, %f27;
	mov.b32 	%r22, %f24;
	shl.b32 	%r23, %r22, 23;
	mov.b32 	%f29, %r23;
	ex2.approx.ftz.f32 	%f30, %f28;
	mul.f32 	%f13, %f30, %f29;
	// begin inline asm
	{  cvt.f32.f16 %f12, %rs10;}

	// end inline asm
	fma.rn.f32 	%f31, %f12, 0fBBBB989D, 0f3F000000;
	cvt.sat.f32.f32 	%f32, %f31;
	fma.rm.f32 	%f33, %f32, %f23, %f22;
	add.f32 	%f34, %f33, 0fCB40007F;
	neg.f32 	%f35, %f34;
	fma.rn.f32 	%f36, %f12, 0fBFB8AA3B, %f35;
	fma.rn.f32 	%f37, %f12, 0fB2A57060, %f36;
	mov.b32 	%r24, %f33;
	shl.b32 	%r25, %r24, 23;
	mov.b32 	%f38, %r25;
	ex2.approx.ftz.f32 	%f39, %f37;
	mul.f32 	%f14, %f39, %f38;
	// begin inline asm
	{mul.f16x2 %r14,%r15,%r16;
}
	// end inline asm
	// begin inline asm
	{  cvt.rn.f16.f32 %rs11, %f13;}

	// end inline asm
	// begin inline asm
	{  cvt.rn.f16.f32 %rs12, %f14;}

	// end inline asm
	mov.b32 	%r19, {%rs11, %rs12};
	// begin inline asm
	{add.f16x2 %r17,%r5,%r19;
}
	// end inline asm
	// begin inline asm
	{.reg .f16 low,high;
 mov.b32 {low,high}, %r14;
 mov.b16 %rs13, low;}
	// end inline asm
	// begin inline asm
	{.reg .f16 low,high;
 mov.b32 {low,high}, %r17;
 mov.b16 %rs14, low;}
	// end inline asm
	// begin inline asm
	{  cvt.f32.f16 %f15, %rs13;}

	// end inline asm
	// begin inline asm
	{  cvt.f32.f16 %f16, %rs14;}

	// end inline asm
	// begin inline asm
	{rcp.approx.ftz.f32 %f17, %f16;
}
	// end inline asm
	mul.f32 	%f19, %f15, %f17;
	// begin inline asm
	{  cvt.rn.f16.f32 %rs45, %f19;}

	// end inline asm
	// begin inline asm
	{abs.f16 %rs18,%rs45;
}
	// end inline asm
	mov.b16 	%rs22, 143;
	// begin inline asm
	{ .reg .pred __$temp3;
  setp.lt.f16  __$temp3, %rs18, %rs22;
  selp.u16 %rs20, 1, 0, __$temp3;}
	// end inline asm
	setp.eq.s16 	%p2, %rs20, 0;
	@%p2 bra 	$L__BB2_4;
	mov.f32 	%f40, 0f00000000;
	// begin inline asm
	{  cvt.rn.f16.f32 %rs23, %f40;}

	// end inline asm
	// begin inline asm
	{ .reg .pred __$temp3;
  setp.lt.f16  __$temp3, %rs23, %rs18;
  selp.u16 %rs24, 1, 0, __$temp3;}
	// end inline asm
	setp.eq.s16 	%p3, %rs24, 0;
	@%p3 bra 	$L__BB2_4;
	neg.f32 	%f42, %f16;
	fma.rn.f32 	%f43, %f42, %f19, %f15;
	fma.rn.f32 	%f41, %f17, %f43, %f19;
	// begin inline asm
	{  cvt.rn.f16.f32 %rs45, %f41;}

	// end inline asm
$L__BB2_4:
	// begin inline asm
	{.reg .f16 low,high;
 mov.b32 {low,high}, %r14;
 mov.b16 %rs28, high;}
	// end inline asm
	// begin inline asm
	{.reg .f16 low,high;
 mov.b32 {low,high}, %r17;
 mov.b16 %rs29, high;}
	// end inline asm
	// begin inline asm
	{  cvt.f32.f16 %f44, %rs28;}

	// end inline asm
	// begin inline asm
	{  cvt.f32.f16 %f45, %rs29;}

	// end inline asm
	// begin inline asm
	{rcp.approx.ftz.f32 %f46, %f45;
}
	// end inline asm
	mul.f32 	%f48, %f44, %f46;
	// begin inline asm
	{  cvt.rn.f16.f32 %rs46, %f48;}

	// end inline asm
	// begin inline asm
	{abs.f16 %rs33,%rs46;
}
	// end inline asm
	mov.b16 	%rs37, 143;
	// begin inline asm
	{ .reg .pred __$temp3;
  setp.lt.f16  __$temp3, %rs33, %rs37;
  selp.u16 %rs35, 1, 0, __$temp3;}
	// end inline asm
	setp.eq.s16 	%p4, %rs35, 0;
	@%p4 bra 	$L__BB2_7;
	mov.f32 	%f49, 0f00000000;
	// begin inline asm
	{  cvt.rn.f16.f32 %rs38, %f49;}

	// end inline asm
	// begin inline asm
	{ .reg .pred __$temp3;
  setp.lt.f16  __$temp3, %rs38, %rs33;
  selp.u16 %rs39, 1, 0, __$temp3;}
	// end inline asm
	setp.eq.s16 	%p5, %rs39, 0;
	@%p5 bra 	$L__BB2_7;
	neg.f32 	%f51, %f45;
	fma.rn.f32 	%f52, %f51, %f48, %f44;
	fma.rn.f32 	%f50, %f46, %f52, %f48;
	// begin inline asm
	{  cvt.rn.f16.f32 %rs46, %f50;}

	// end inline asm
$L__BB2_7:
	// begin inline asm
	{  mov.b32 %r28, {%rs45,%rs46};}

	// end inline asm
	st.global.u32 	[%rd1], %r28;
$L__BB2_8:
	ret;

}
	// .globl	_Z19add_bias_quick_geluI6__halfEvPT_PKS1_ii
.visible .entry _Z19add_bias_quick_geluI6__halfEvPT_PKS1_ii(
	.param .u64 .ptr .align 1 _Z19add_bias_quick_geluI6__halfEvPT_PKS1_ii_param_0,
	.param .u64 .ptr .align 1 _Z19add_bias_quick_geluI6__halfEvPT_PKS1_ii_param_1,
	.param .u32 _Z19add_bias_quick_geluI6__halfEvPT_PKS1_ii_param_2,
	.param .u32 _Z19add_bias_quick_geluI6__halfEvPT_PKS1_ii_param_3
)
{
	.reg .pred 	%p<7>;
	.reg .b16 	%rs<51>;
	.reg .b32 	%r<36>;
	.reg .b32 	%f<37>;
	.reg .b64 	%rd<9>;

	ld.param.u64 	%rd2, [_Z19add_bias_quick_geluI6__halfEvPT_PKS1_ii_param_0];
	ld.param.u64 	%rd3, [_Z19add_bias_quick_geluI6__halfEvPT_PKS1_ii_param_1];
	ld.param.u32 	%r11, [_Z19add_bias_quick_geluI6__halfEvPT_PKS1_ii_param_2];
	ld.param.u32 	%r12, [_Z19add_bias_quick_geluI6__halfEvPT_PKS1_ii_param_3];
	mov.f32 	%f10, 0f3FD9DB23;
	// begin inline asm
	{ cvt.rn.f16x2.f32 %r9, %f10, %f10; }

	// end inline asm
	mov.f32 	%f12, 0f3F800000;
	// begin inline asm
	{ cvt.rn.f16x2.f32 %r10, %f12, %f12; }

	// end inline asm
	mov.u32 	%r13, %ctaid.x;
	mov.u32 	%r14, %ctaid.y;
	mov.u32 	%r15, %ntid.x;
	mov.u32 	%r16, %tid.x;
	mad.lo.s32 	%r3, %r14, %r15, %r16;
	mad.lo.s32 	%r4, %r12, %r13, %r3;
	mul.lo.s32 	%r17, %r12, %r11;
	setp.ge.s32 	%p1, %r4, %r17;
	@%p1 bra 	$L__BB3_10;
	cvta.to.global.u64 	%rd4, %rd2;
	mul.wide.s32 	%rd5, %r4, 4;
	add.s64 	%rd1, %rd4, %rd5;
	ld.global.u32 	%r35, [%rd1];
	setp.eq.s64 	%p2, %rd3, 0;
	@%p2 bra 	$L__BB3_3;
	cvta.to.global.u64 	%rd6, %rd3;
	mul.wide.u32 	%rd7, %r3, 4;
	add.s64 	%rd8, %rd6, %rd7;
	ld.global.u32 	%r20, [%rd8];
	// begin inline asm
	{add.f16x2 %r35,%r35,%r20;
}
	// end inline asm
$L__BB3_3:
	// begin inline asm
	{mul.f16x2 %r21,%r9,%r35;
}
	// end inline asm
	mov.b32 	{%rs10, %rs13}, %r21;
	// begin inline asm
	{neg.f16 %rs9,%rs10;
}
	// end inline asm
	// begin inline asm
	{  cvt.f32.f16 %f13, %rs9;}

	// end inline asm
	mul.f32 	%f22, %f13, 0f3FB8AA3B;
	ex2.approx.f32 	%f15, %f22;
	// begin inline asm
	{neg.f16 %rs12,%rs13;
}
	// end inline asm
	// begin inline asm
	{  cvt.f32.f16 %f14, %rs12;}

	// end inline asm
	mul.f32 	%f23, %f14, 0f3FB8AA3B;
	ex2.approx.f32 	%f16, %f23;
	// begin inline asm
	{  cvt.rn.f16.f32 %rs15, %f15;}

	// end inline asm
	// begin inline asm
	{  cvt.rn.f16.f32 %rs16, %f16;}

	// end inline asm
	mov.b32 	%r26, {%rs15, %rs16};
	// begin inline asm
	{add.f16x2 %r24,%r10,%r26;
}
	// end inline asm
	// begin inline asm
	{.reg .f16 low,high;
 mov.b32 {low,high}, %r10;
 mov.b16 %rs17, low;}
	// end inline asm
	// begin inline asm
	{.reg .f16 low,high;
 mov.b32 {low,high}, %r24;
 mov.b16 %rs18, low;}
	// end inline asm
	// begin inline asm
	{  cvt.f32.f16 %f17, %rs17;}

	// end inline asm
	// begin inline asm
	{  cvt.f32.f16 %f18, %rs18;}

	// end inline asm
	// begin inline asm
	{rcp.approx.ftz.f32 %f19, %f18;
}
	// end inline asm
	mul.f32 	%f21, %f17, %f19;
	// begin inline asm
	{  cvt.rn.f16.f32 %rs49, %f21;}

	// end inline asm
	// begin inline asm
	{abs.f16 %rs22,%rs49;
}
	// end inline asm
	mov.b16 	%rs26, 143;
	// begin inline asm
	{ .reg .pred __$temp3;
  setp.lt.f16  __$temp3, %rs22, %rs26;
  selp.u16 %rs24, 1, 0, __$temp3;}
	// end inline asm
	setp.eq.s16 	%p3, %rs24, 0;
	@%p3 bra 	$L__BB3_6;
	mov.f32 	%f24, 0f00000000;
	// begin inline asm
	{  cvt.rn.f16.f32 %rs27, %f24;}

	// end inline asm
	// begin inline asm
	{ .reg .pred __$temp3;
  setp.lt.f16  __$temp3, %rs27, %rs22;
  selp.u16 %rs28, 1, 0, __$temp3;}
	// end inline asm
	setp.eq.s16 	%p4, %rs28, 0;
	@%p4 bra 	$L__BB3_6;
	neg.f32 	%f26, %f18;
	fma.rn.f32 	%f27, %f26, %f21, %f17;
	fma.rn.f32 	%f25, %f19, %f27, %f21;
	// begin inline asm
	{  cvt.rn.f16.f32 %rs49, %f25;}

	// end inline asm
$L__BB3_6:
	// begin inline asm
	{.reg .f16 low,high;
 mov.b32 {low,high}, %r10;
 mov.b16 %rs32, high;}
	// end inline asm
	// begin inline asm
	{.reg .f16 low,high;
 mov.b32 {low,high}, %r24;
 mov.b16 %rs33, high;}
	// end inline asm
	// begin inline asm
	{  cvt.f32.f16 %f28, %rs32;}

	// end inline asm
	// begin inline asm
	{  cvt.f32.f16 %f29, %rs33;}

	// end inline asm
	// begin inline asm
	{rcp.approx.ftz.f32 %f30, %f29;
}
	// end inline asm
	mul.f32 	%f32, %f28, %f30;
	// begin inline asm
	{  cvt.rn.f16.f32 %rs50, %f32;}

	// end inline asm
	// begin inline asm
	{abs.f16 %rs37,%rs50;
}
	// end inline asm
	mov.b16 	%rs41, 143;
	// begin inline asm
	{ .reg .pred __$temp3;
  setp.lt.f16  __$temp3, %rs37, %rs41;
  selp.u16 %rs39, 1, 0, __$temp3;}
	// end inline asm
	setp.eq.s16 	%p5, %rs39, 0;
	@%p5 bra 	$L__BB3_9;
	mov.f32 	%f33, 0f00000000;
	// begin inline asm
	{  cvt.rn.f16.f32 %rs42, %f33;}

	// end inline asm
	// begin inline asm
	{ .reg .pred __$temp3;
  setp.lt.f16  __$temp3, %rs42, %rs37;
  selp.u16 %rs43, 1, 0, __$temp3;}
	// end inline asm
	setp.eq.s16 	%p6, %rs43, 0;
	@%p6 bra 	$L__BB3_9;
	neg.f32 	%f35, %f29;
	fma.rn.f32 	%f36, %f35, %f32, %f28;
	fma.rn.f32 	%f34, %f30, %f36, %f32;
	// begin inline asm
	{  cvt.rn.f16.f32 %rs50, %f34;}

	// end inline asm
$L__BB3_9:
	// begin inline asm
	{  mov.b32 %r31, {%rs49,%rs50};}

	// end inline asm
	// begin inline asm
	{mul.f16x2 %r32,%r35,%r31;
}
	// end inline asm
	st.global.u32 	[%rd1], %r32;
$L__BB3_10:
	ret;

}
	// .globl	_Z13add_bias_reluI6__halfEvPT_PKS1_ii
.visible .entry _Z13add_bias_reluI6__halfEvPT_PKS1_ii(
	.param .u64 .ptr .align 1 _Z13add_bias_reluI6__halfEvPT_PKS1_ii_param_0,
	.param .u64 .ptr .align 1 _Z13add_bias_reluI6__halfEvPT_PKS1_ii_param_1,
	.param .u32 _Z13add_bias_reluI6__halfEvPT_PKS1_ii_param_2,
	.param .u32 _Z13add_bias_reluI6__halfEvPT_PKS1_ii_param_3
)
{
	.reg .pred 	%p<7>;
	.reg .b16 	%rs<18>;
	.reg .b32 	%r<17>;
	.reg .b32 	%f<2>;
	.reg .b64 	%rd<9>;

	ld.param.u64 	%rd2, [_Z13add_bias_reluI6__halfEvPT_PKS1_ii_param_0];
	ld.param.u64 	%rd3, [_Z13add_bias_reluI6__halfEvPT_PKS1_ii_param_1];
	ld.param.u32 	%r4, [_Z13add_bias_reluI6__halfEvPT_PKS1_ii_param_2];
	ld.param.u32 	%r5, [_Z13add_bias_reluI6__halfEvPT_PKS1_ii_param_3];
	mov.u32 	%r6, %ctaid.x;
	mov.u32 	%r7, %ctaid.y;
	mov.u32 	%r8, %ntid.x;
	mov.u32 	%r9, %tid.x;
	mad.lo.s32 	%r1, %r7, %r8, %r9;
	mad.lo.s32 	%r10, %r5, %r6, %r1;
	setp.ge.s32 	%p1, %r1, %r5;
	mul.lo.s32 	%r11, %r5, %r4;
	setp.ge.s32 	%p2, %r10, %r11;
	or.pred  	%p3, %p1, %p2;
	@%p3 bra 	$L__BB4_4;
	cvta.to.global.u64 	%rd4, %rd2;
	mul.wide.s32 	%rd5, %r10, 4;
	add.s64 	%rd1, %rd4, %rd5;
	ld.global.u32 	%r3, [%rd1];
	mov.b32 	{%rs16, %rs17}, %r3;
	setp.eq.s64 	%p4, %rd3, 0;
	@%p4 bra 	$L__BB4_3;
	cvta.to.global.u64 	%rd6, %rd3;
	mul.wide.u32 	%rd7, %r1, 4;
	add.s64 	%rd8, %rd6, %rd7;
	ld.global.u32 	%r15, [%rd8];
	// begin inline asm
	{add.f16x2 %r13,%r3,%r15;
}
	// end inline asm
	mov.b32 	{%rs16, %rs17}, %r13;
$L__BB4_3:
	mov.f32 	%f1, 0f00000000;
	// begin inline asm
	{  cvt.rn.f16.f32 %rs7, %f1;}

	// end inline asm
	// begin inline asm
	{ .reg .pred __$temp3;
  setp.gt.f16  __$temp3, %rs16, %rs7;
  selp.u16 %rs8, 1, 0, __$temp3;}
	// end inline asm
	setp.eq.s16 	%p5, %rs8, 0;
	selp.b16 	%rs14, %rs7, %rs16, %p5;
	// begin inline asm
	{ .reg .pred __$temp3;
  setp.gt.f16  __$temp3, %rs17, %rs7;
  selp.u16 %rs11, 1, 0, __$temp3;}
	// end inline asm
	setp.eq.s16 	%p6, %rs11, 0;
	selp.b16 	%rs15, %rs7, %rs17, %p6;
	mov.b32 	%r16, {%rs14, %rs15};
	st.global.u32 	[%rd1], %r16;
$L__BB4_4:
	ret;

}
	// .globl	_Z13add_bias_reluIfEvPT_PKS0_ii
.visible .entry _Z13add_bias_reluIfEvPT_PKS0_ii(
	.param .u64 .ptr .align 1 _Z13add_bias_reluIfEvPT_PKS0_ii_param_0,
	.param .u64 .ptr .align 1 _Z13add_bias_reluIfEvPT_PKS0_ii_param_1,
	.param .u32 _Z13add_bias_reluIfEvPT_PKS0_ii_param_2,
	.param .u32 _Z13add_bias_reluIfEvPT_PKS0_ii_param_3
)
{
	.reg .pred 	%p<3>;
	.reg .b32 	%r<10>;
	.reg .b32 	%f<7>;
	.reg .b64 	%rd<9>;

	ld.param.u64 	%rd2, [_Z13add_bias_reluIfEvPT_PKS0_ii_param_0];
	ld.param.u64 	%rd3, [_Z13add_bias_reluIfEvPT_PKS0_ii_param_1];
	ld.param.u32 	%r3, [_Z13add_bias_reluIfEvPT_PKS0_ii_param_2];
	ld.param.u32 	%r4, [_Z13add_bias_reluIfEvPT_PKS0_ii_param_3];
	mov.u32 	%r5, %ctaid.x;
	mov.u32 	%r6, %ctaid.y;
	mov.u32 	%r7, %ntid.x;
	mov.u32 	%r8, %tid.x;
	mad.lo.s32 	%r1, %r6, %r7, %r8;
	mad.lo.s32 	%r2, %r4, %r5, %r1;
	mul.lo.s32 	%r9, %r4, %r3;
	setp.ge.s32 	%p1, %r2, %r9;
	@%p1 bra 	$L__BB5_4;
	cvta.to.global.u64 	%rd4, %rd2;
	mul.wide.s32 	%rd5, %r2, 4;
	add.s64 	%rd1, %rd4, %rd5;
	ld.global.f32 	%f6, [%rd1];
	setp.eq.s64 	%p2, %rd3, 0;
	@%p2 bra 	$L__BB5_3;
	cvta.to.global.u64 	%rd6, %rd3;
	mul.wide.u32 	%rd7, %r1, 4;
	add.s64 	%rd8, %rd6, %rd7;
	ld.global.f32 	%f4, [%rd8];
	add.f32 	%f6, %f6, %f4;
$L__BB5_3:
	max.f32 	%f5, %f6, 0f00000000;
	st.global.f32 	[%rd1], %f5;
$L__BB5_4:
	ret;

}
	// .globl	_Z13add_bias_geluIfEvPT_PKS0_ii
.visible .entry _Z13add_bias_geluIfEvPT_PKS0_ii(
	.param .u64 .ptr .align 1 _Z13add_bias_geluIfEvPT_PKS0_ii_param_0,
	.param .u64 .ptr .align 1 _Z13add_bias_geluIfEvPT_PKS0_ii_param_1,
	.param .u32 _Z13add_bias_geluIfEvPT_PKS0_ii_param_2,
	.param .u32 _Z13add_bias_geluIfEvPT_PKS0_ii_param_3
)
{
	.reg .pred 	%p<5>;
	.reg .b32 	%r<10>;
	.reg .b32 	%f<26>;
	.reg .b64 	%rd<9>;

	ld.param.u64 	%rd2, [_Z13add_bias_geluIfEvPT_PKS0_ii_param_0];
	ld.param.u64 	%rd3, [_Z13add_bias_geluIfEvPT_PKS0_ii_param_1];
	ld.param.u32 	%r3, [_Z13add_bias_geluIfEvPT_PKS0_ii_param_2];
	ld.param.u32 	%r4, [_Z13add_bias_geluIfEvPT_PKS0_ii_param_3];
	mov.u32 	%r5, %ctaid.x;
	mov.u32 	%r6, %ctaid.y;
	mov.u32 	%r7, %ntid.x;
	mov.u32 	%r8, %tid.x;
	mad.lo.s32 	%r1, %r6, %r7, %r8;
	mad.lo.s32 	%r2, %r4, %r5, %r1;
	mul.lo.s32 	%r9, %r4, %r3;
	setp.ge.s32 	%p1, %r2, %r9;
	@%p1 bra 	$L__BB6_4;
	cvta.to.global.u64 	%rd4, %rd2;
	mul.wide.s32 	%rd5, %r2, 4;
	add.s64 	%rd1, %rd4, %rd5;
	ld.global.f32 	%f25, [%rd1];
	setp.eq.s64 	%p2, %rd3, 0;
	@%p2 bra 	$L__BB6_3;
	cvta.to.global.u64 	%rd6, %rd3;
	mul.wide.u32 	%rd7, %r1, 4;
	add.s64 	%rd8, %rd6, %rd7;
	ld.global.f32 	%f4, [%rd8];
	add.f32 	%f25, %f25, %f4;
$L__BB6_3:
	mul.f32 	%f5, %f25, 0f3D122279;
	fma.rn.f32 	%f6, %f25, %f5, 0f3F4C422A;
	mul.f32 	%f7, %f25, %f6;
	abs.f32 	%f8, %f7;
	mul.f32 	%f9, %f8, 0f4038AA3B;
	ex2.approx.ftz.f32 	%f10, %f9;
	add.f32 	%f11, %f10, 0f3F800000;
	rcp.approx.ftz.f32 	%f12, %f11;
	fma.rn.f32 	%f13, %f12, 0fC0000000, 0f3F800000;
	setp.ge.f32 	%p3, %f8, 0f41102CB4;
	selp.f32 	%f14, 0f3F800000, %f13, %p3;
	copysign.f32 	%f15, %f7, %f14;
	mul.f32 	%f16, %f7, %f7;
	fma.rn.f32 	%f17, %f16, 0f3C80F082, 0fBD563CAE;
	fma.rn.f32 	%f18, %f17, %f16, 0f3E085941;
	fma.rn.f32 	%f19, %f18, %f16, 0fBEAAA9ED;
	fma.rn.f32 	%f20, %f19, %f16, 0f00000000;
	fma.rn.f32 	%f21, %f20, %f7, %f7;
	setp.ge.f32 	%p4, %f8, 0f3F19999A;
	selp.f32 	%f22, %f15, %f21, %p4;
	fma.rn.f32 	%f23, %f22, 0f3F000000, 0f3F000000;
	mul.f32 	%f24, %f25, %f23;
	st.global.f32 	[%rd1], %f24;
$L__BB6_4:
	ret;

}
	// .globl	_Z19add_bias_quick_geluIfEvPT_PKS0_ii
.visible .entry _Z19add_bias_quick_geluIfEvPT_PKS0_ii(
	.param .u64 .ptr .align 1 _Z19add_bias_quick_geluIfEvPT_PKS0_ii_param_0,
	.param .u64 .ptr .align 1 _Z19add_bias_quick_geluIfEvPT_PKS0_ii_param_1,
	.param .u32 _Z19add_bias_quick_geluIfEvPT_PKS0_ii_param_2,
	.param .u32 _Z19add_bias_quick_geluIfEvPT_PKS0_ii_param_3
)
{
	.reg .pred 	%p<3>;
	.reg .b32 	%r<10>;
	.reg .b32 	%f<12>;
	.reg .b64 	%rd<9>;

	ld.param.u64 	%rd2, [_Z19add_bias_quick_geluIfEvPT_PKS0_ii_param_0];
	ld.param.u64 	%rd3, [_Z19add_bias_quick_geluIfEvPT_PKS0_ii_param_1];
	ld.param.u32 	%r3, [_Z19add_bias_quick_geluIfEvPT_PKS0_ii_param_2];
	ld.param.u32 	%r4, [_Z19add_bias_quick_geluIfEvPT_PKS0_ii_param_3];
	mov.u32 	%r5, %ctaid.x;
	mov.u32 	%r6, %ctaid.y;
	mov.u32 	%r7, %ntid.x;
	mov.u32 	%r8, %tid.x;
	mad.lo.s32 	%r1, %r6, %r7, %r8;
	mad.lo.s32 	%r2, %r4, %r5, %r1;
	mul.lo.s32 	%r9, %r4, %r3;
	setp.ge.s32 	%p1, %r2, %r9;
	@%p1 bra 	$L__BB7_4;
	cvta.to.global.u64 	%rd4, %rd2;
	mul.wide.s32 	%rd5, %r2, 4;
	add.s64 	%rd1, %rd4, %rd5;
	ld.global.f32 	%f11, [%rd1];
	setp.eq.s64 	%p2, %rd3, 0;
	@%p2 bra 	$L__BB7_3;
	cvta.to.global.u64 	%rd6, %rd3;
	mul.wide.u32 	%rd7, %r1, 4;
	add.s64 	%rd8, %rd6, %rd7;
	ld.global.f32 	%f4, [%rd8];
	add.f32 	%f11, %f11, %f4;
$L__BB7_3:
	mul.f32 	%f5, %f11, 0fBFD9DB23;
	mul.f32 	%f6, %f5, 0f3FB8AA3B;
	ex2.approx.f32 	%f7, %f6;
	add.f32 	%f8, %f7, 0f3F800000;
	rcp.rn.f32 	%f9, %f8;
	mul.f32 	%f10, %f11, %f9;
	st.global.f32 	[%rd1], %f10;
$L__BB7_4:
	ret;

}
	// .globl	_Z10gated_geluIfEvPT_S1_ii
.visible .entry _Z10gated_geluIfEvPT_S1_ii(
	.param .u64 .ptr .align 1 _Z10gated_geluIfEvPT_S1_ii_param_0,
	.param .u64 .ptr .align 1 _Z10gated_geluIfEvPT_S1_ii_param_1,
	.param .u32 _Z10gated_geluIfEvPT_S1_ii_param_2,
	.param .u32 _Z10gated_geluIfEvPT_S1_ii_param_3
)
{
	.reg .pred 	%p<4>;
	.reg .b32 	%r<10>;
	.reg .b32 	%f<24>;
	.reg .b64 	%rd<8>;

	ld.param.u64 	%rd1, [_Z10gated_geluIfEvPT_S1_ii_param_0];
	ld.param.u64 	%rd2, [_Z10gated_geluIfEvPT_S1_ii_param_1];
	ld.param.u32 	%r2, [_Z10gated_geluIfEvPT_S1_ii_param_2];
	ld.param.u32 	%r3, [_Z10gated_geluIfEvPT_S1_ii_param_3];
	mov.u32 	%r4, %ctaid.x;
	mov.u32 	%r5, %ctaid.y;
	mov.u32 	%r6, %ntid.x;
	mov.u32 	%r7, %tid.x;
	mad.lo.s32 	%r8, %r5, %r6, %r7;
	mad.lo.s32 	%r1, %r3, %r4, %r8;
	mul.lo.s32 	%r9, %r3, %r2;
	setp.ge.s32 	%p1, %r1, %r9;
	@%p1 bra 	$L__BB8_2;
	cvta.to.global.u64 	%rd3, %rd1;
	cvta.to.global.u64 	%rd4, %rd2;
	mul.wide.s32 	%rd5, %r1, 4;
	add.s64 	%rd6, %rd3, %rd5;
	ld.global.f32 	%f1, [%rd6];
	add.s64 	%rd7, %rd4, %rd5;
	ld.global.f32 	%f2, [%rd7];
	mul.f32 	%f3, %f1, 0f3D122279;
	fma.rn.f32 	%f4, %f1, %f3, 0f3F4C422A;
	mul.f32 	%f5, %f1, %f4;
	abs.f32 	%f6, %f5;
	mul.f32 	%f7, %f6, 0f4038AA3B;
	ex2.approx.ftz.f32 	%f8, %f7;
	add.f32 	%f9, %f8, 0f3F800000;
	rcp.approx.ftz.f32 	%f10, %f9;
	fma.rn.f32 	%f11, %f10, 0fC0000000, 0f3F800000;
	setp.ge.f32 	%p2, %f6, 0f41102CB4;
	selp.f32 	%f12, 0f3F800000, %f11, %p2;
	copysign.f32 	%f13, %f5, %f12;
	mul.f32 	%f14, %f5, %f5;
	fma.rn.f32 	%f15, %f14, 0f3C80F082, 0fBD563CAE;
	fma.rn.f32 	%f16, %f15, %f14, 0f3E085941;
	fma.rn.f32 	%f17, %f16, %f14, 0fBEAAA9ED;
	fma.rn.f32 	%f18, %f17, %f14, 0f00000000;
	fma.rn.f32 	%f19, %f18, %f5, %f5;
	setp.ge.f32 	%p3, %f6, 0f3F19999A;
	selp.f32 	%f20, %f13, %f19, %p3;
	fma.rn.f32 	%f21, %f20, 0f3F000000, 0f3F000000;
	mul.f32 	%f22, %f1, %f21;
	mul.f32 	%f23, %f2, %f22;
	st.global.f32 	[%rd6], %f23;
$L__BB8_2:
	ret;

}
	// .globl	_Z10gated_siluIfEvPT_S1_ii
.visible .entry _Z10gated_siluIfEvPT_S1_ii(
	.param .u64 .ptr .align 1 _Z10gated_siluIfEvPT_S1_ii_param_0,
	.param .u64 .ptr .align 1 _Z10gated_siluIfEvPT_S1_ii_param_1,
	.param .u32 _Z10gated_siluIfEvPT_S1_ii_param_2,
	.param .u32 _Z10gated_siluIfEvPT_S1_ii_param_3
)
{
	.reg .pred 	%p<2>;
	.reg .b32 	%r<12>;
	.reg .b32 	%f<17>;
	.reg .b64 	%rd<8>;
	.reg .b64 	%fd<5>;

	ld.param.u64 	%rd1, [_Z10gated_siluIfEvPT_S1_ii_param_0];
	ld.param.u64 	%rd2, [_Z10gated_siluIfEvPT_S1_ii_param_1];
	ld.param.u32 	%r2, [_Z10gated_siluIfEvPT_S1_ii_param_2];
	ld.param.u32 	%r3, [_Z10gated_siluIfEvPT_S1_ii_param_3];
	mov.u32 	%r4, %ctaid.x;
	mov.u32 	%r5, %ctaid.y;
	mov.u32 	%r6, %ntid.x;
	mov.u32 	%r7, %tid.x;
	mad.lo.s32 	%r8, %r5, %r6, %r7;
	mad.lo.s32 	%r1, %r3, %r4, %r8;
	mul.lo.s32 	%r9, %r3, %r2;
	setp.ge.s32 	%p1, %r1, %r9;
	@%p1 bra 	$L__BB9_2;
	cvta.to.global.u64 	%rd3, %rd1;
	cvta.to.global.u64 	%rd4, %rd2;
	mul.wide.s32 	%rd5, %r1, 4;
	add.s64 	%rd6, %rd3, %rd5;
	ld.global.f32 	%f1, [%rd6];
	add.s64 	%rd7, %rd4, %rd5;
	ld.global.f32 	%f2, [%rd7];
	mul.f32 	%f3, %f1, %f2;
	cvt.f64.f32 	%fd1, %f3;
	fma.rn.f32 	%f4, %f1, 0fBBBB989D, 0f3F000000;
	cvt.sat.f32.f32 	%f5, %f4;
	mov.f32 	%f6, 0f4B400001;
	mov.f32 	%f7, 0f437C0000;
	fma.rm.f32 	%f8, %f5, %f7, %f6;
	add.f32 	%f9, %f8, 0fCB40007F;
	neg.f32 	%f10, %f9;
	fma.rn.f32 	%f11, %f1, 0fBFB8AA3B, %f10;
	fma.rn.f32 	%f12, %f1, 0fB2A57060, %f11;
	mov.b32 	%r10, %f8;
	shl.b32 	%r11, %r10, 23;
	mov.b32 	%f13, %r11;
	ex2.approx.ftz.f32 	%f14, %f12;
	mul.f32 	%f15, %f14, %f13;
	cvt.f64.f32 	%fd2, %f15;
	add.f64 	%fd3, %fd2, 0d3FF0000000000000;
	div.rn.f64 	%fd4, %fd1, %fd3;
	cvt.rn.f32.f64 	%f16, %fd4;
	st.global.f32 	[%rd6], %f16;
$L__BB9_2:
	ret;

}


// ===== COMPILED SASS (sm_100) =====

	.target	sm_100

	.elftype	@"ET_EXEC"


//--------------------- .note.nv.tkinfo           --------------------------
	.section	.note.nv.tkinfo,"",@"SHT_NOTE"
	.sectionflags	@"SHF_NOTE_NV_TKINFO"
	.tkinfo
        /*0018*/ 	.word	0x00000002
        /*0030*/ 	.string	""
        /*0030*/ 	.string	"ptxas"
        /*0030*/ 	.string	"Cuda compilation tools, release 13.0, V13.0.88"
        /*0030*/ 	.string	"Build cuda_13.0.r13.0/compiler.36424714_0"
        /*0030*/ 	.string	"-arch sm_100 -m 64 "



//--------------------- .note.nv.cuinfo           --------------------------
	.section	.note.nv.cuinfo,"",@"SHT_NOTE"
	.sectionflags	@"SHF_NOTE_NV_CUINFO"
        /*0018*/ 	.short	0x0002
        /*001a*/ 	.short	0x0064
        /*001c*/ 	.short	0x0082
	.zero		2


//--------------------- .nv.info                  --------------------------
	.section	.nv.info,"",@"SHT_CUDA_INFO"
	.align	4


	//----- nvinfo : EIATTR_REGCOUNT
	.align		4
        /*0000*/ 	.byte	0x04, 0x2f
        /*0002*/ 	.short	(.L_1 - .L_0)
	.align		4
.L_0:
        /*0004*/ 	.word	index@(_Z13add_bias_geluI6__halfEvPT_PKS1_ii)
        /*0008*/ 	.word	0x00000012


	//----- nvinfo : EIATTR_FRAME_SIZE
	.align		4
.L_1:
        /*000c*/ 	.byte	0x04, 0x11
        /*000e*/ 	.short	(.L_3 - .L_2)
	.align		4
.L_2:
        /*0010*/ 	.word	index@(_Z13add_bias_geluI6__halfEvPT_PKS1_ii)
        /*0014*/ 	.word	0x00000000


	//----- nvinfo : EIATTR_REGCOUNT
	.align		4
.L_3:
        /*0018*/ 	.byte	0x04, 0x2f
        /*001a*/ 	.short	(.L_5 - .L_4)
	.align		4
.L_4:
        /*001c*/ 	.word	index@(_Z10gated_geluI6__halfEvPT_S2_ii)
        /*0020*/ 	.word	0x00000012


	//----- nvinfo : EIATTR_FRAME_SIZE
	.align		4
.L_5:
        /*0024*/ 	.byte	0x04, 0x11
        /*0026*/ 	.short	(.L_7 - .L_6)
	.align		4
.L_6:
        /*0028*/ 	.word	index@(_Z10gated_geluI6__halfEvPT_S2_ii)
        /*002c*/ 	.word	0x00000000


	//----- nvinfo : EIATTR_REGCOUNT
	.align		4
.L_7:
        /*0030*/ 	.byte	0x04, 0x2f
        /*0032*/ 	.short	(.L_9 - .L_8)
	.align		4
.L_8:
        /*0034*/ 	.word	index@(_Z10gated_siluI6__halfEvPT_S2_ii)
        /*0038*/ 	.word	0x00000012


	//----- nvinfo : EIATTR_FRAME_SIZE
	.align		4
.L_9:
        /*003c*/ 	.byte	0x04, 0x11
        /*003e*/ 	.short	(.L_11 - .L_10)
	.align		4
.L_10:
        /*0040*/ 	.word	index@(_Z10gated_siluI6__halfEvPT_S2_ii)
        /*0044*/ 	.word	0x00000000


	//----- nvinfo : EIATTR_REGCOUNT
	.align		4
.L_11:
        /*0048*/ 	.byte	0x04, 0x2f
        /*004a*/ 	.short	(.L_13 - .L_12)
	.align		4
.L_12:
        /*004c*/ 	.word	index@(_Z19add_bias_quick_geluI6__halfEvPT_PKS1_ii)
        /*0050*/ 	.word	0x0000000f


	//----- nvinfo : EIATTR_FRAME_SIZE
	.align		4
.L_13:
        /*0054*/ 	.byte	0x04, 0x11
        /*0056*/ 	.short	(.L_15 - .L_14)
	.align		4
.L_14:
        /*0058*/ 	.word	index@(_Z19add_bias_quick_geluI6__halfEvPT_PKS1_ii)
        /*005c*/ 	.word	0x00000000


	//----- nvinfo : EIATTR_REGCOUNT
	.align		4
.L_15:
        /*0060*/ 	.byte	0x04, 0x2f
        /*0062*/ 	.short	(.L_17 - .L_16)
	.align		4
.L_16:
        /*0064*/ 	.word	index@(_Z13add_bias_reluI6__halfEvPT_PKS1_ii)
        /*0068*/ 	.word	0x0000000a


	//----- nvinfo : EIATTR_FRAME_SIZE
	.align		4
.L_17:
        /*006c*/ 	.byte	0x04, 0x11
        /*006e*/ 	.short	(.L_19 - .L_18)
	.align		4
.L_18:
        /*0070*/ 	.word	index@(_Z13add_bias_reluI6__halfEvPT_PKS1_ii)
        /*0074*/ 	.word	0x00000000


	//----- nvinfo : EIATTR_REGCOUNT
	.align		4
.L_19:
        /*0078*/ 	.byte	0x04, 0x2f
        /*007a*/ 	.short	(.L_21 - .L_20)
	.align		4
.L_20:
        /*007c*/ 	.word	index@(_Z13add_bias_reluIfEvPT_PKS0_ii)
        /*0080*/ 	.word	0x0000000a


	//----- nvinfo : EIATTR_FRAME_SIZE
	.align		4
.L_21:
        /*0084*/ 	.byte	0x04, 0x11
        /*0086*/ 	.short	(.L_23 - .L_22)
	.align		4
.L_22:
        /*0088*/ 	.word	index@(_Z13add_bias_reluIfEvPT_PKS0_ii)
        /*008c*/ 	.word	0x00000000


	//----- nvinfo : EIATTR_REGCOUNT
	.align		4
.L_23:
        /*0090*/ 	.byte	0x04, 0x2f
        /*0092*/ 	.short	(.L_25 - .L_24)
	.align		4
.L_24:
        /*0094*/ 	.word	index@(_Z13add_bias_geluIfEvPT_PKS0_ii)
        /*0098*/ 	.word	0x0000000d


	//----- nvinfo : EIATTR_FRAME_SIZE
	.align		4
.L_25:
        /*009c*/ 	.byte	0x04, 0x11
        /*009e*/ 	.short	(.L_27 - .L_26)
	.align		4
.L_26:
        /*00a0*/ 	.word	index@(_Z13add_bias_geluIfEvPT_PKS0_ii)
        /*00a4*/ 	.word	0x00000000


	//----- nvinfo : EIATTR_REGCOUNT
	.align		4
.L_27:
        /*00a8*/ 	.byte	0x04, 0x2f
        /*00aa*/ 	.short	(.L_29 - .L_28)
	.align		4
.L_28:
        /*00ac*/ 	.word	index@(_Z19add_bias_quick_geluIfEvPT_PKS0_ii)
        /*00b0*/ 	.word	0x00000010


	//----- nvinfo : EIATTR_FRAME_SIZE
	.align		4
.L_29:
        /*00b4*/ 	.byte	0x04, 0x11
        /*00b6*/ 	.short	(.L_31 - .L_30)
	.align		4
.L_30:
        /*00b8*/ 	.word	index@($__internal_1_$__cuda_sm20_rcp_rn_f32_slowpath)
        /*00bc*/ 	.word	0x00000000


	//----- nvinfo : EIATTR_FRAME_SIZE
	.align		4
.L_31:
        /*00c0*/ 	.byte	0x04, 0x11
        /*00c2*/ 	.short	(.L_33 - .L_32)
	.align		4
.L_32:
        /*00c4*/ 	.word	index@(_Z19add_bias_quick_geluIfEvPT_PKS0_ii)
        /*00c8*/ 	.word	0x00000000


	//----- nvinfo : EIATTR_REGCOUNT
	.align		4
.L_33:
        /*00cc*/ 	.byte	0x04, 0x2f
        /*00ce*/ 	.short	(.L_35 - .L_34)
	.align		4
.L_34:
        /*00d0*/ 	.word	index@(_Z10gated_geluIfEvPT_S1_ii)
        /*00d4*/ 	.word	0x0000000f


	//----- nvinfo : EIATTR_FRAME_SIZE
	.align		4
.L_35:
        /*00d8*/ 	.byte	0x04, 0x11
        /*00da*/ 	.short	(.L_37 - .L_36)
	.align		4
.L_36:
        /*00dc*/ 	.word	index@(_Z10gated_geluIfEvPT_S1_ii)
        /*00e0*/ 	.word	0x00000000


	//----- nvinfo : EIATTR_REGCOUNT
	.align		4
.L_37:
        /*00e4*/ 	.byte	0x04, 0x2f
        /*00e6*/ 	.short	(.L_39 - .L_38)
	.align		4
.L_38:
        /*00e8*/ 	.word	index@(_Z10gated_siluIfEvPT_S1_ii)
        /*00ec*/ 	.word	0x0000001a


	//----- nvinfo : EIATTR_FRAME_SIZE
	.align		4
.L_39:
        /*00f0*/ 	.byte	0x04, 0x11
        /*00f2*/ 	.short	(.L_41 - .L_40)
	.align		4
.L_40:
        /*00f4*/ 	.word	index@($__internal_0_$__cuda_sm20_div_rn_f64_full)
        /*00f8*/ 	.word	0x00000000


	//----- nvinfo : EIATTR_FRAME_SIZE
	.align		4
.L_41:
        /*00fc*/ 	.byte	0x04, 0x11
        /*00fe*/ 	.short	(.L_43 - .L_42)
	.align		4
.L_42:
        /*0100*/ 	.word	index@(_Z10gated_siluIfEvPT_S1_ii)
        /*0104*/ 	.word	0x00000000


	//----- nvinfo : EIATTR_MIN_STACK_SIZE
	.align		4
.L_43:
        /*0108*/ 	.byte	0x04, 0x12
        /*010a*/ 	.short	(.L_45 - .L_44)
	.align		4
.L_44:
        /*010c*/ 	.word	index@(_Z10gated_siluIfEvPT_S1_ii)
        /*0110*/ 	.word	0x00000000


	//----- nvinfo : EIATTR_MIN_STACK_SIZE
	.align		4
.L_45:
        /*0114*/ 	.byte	0x04, 0x12
        /*0116*/ 	.short	(.L_47 - .L_46)
	.align		4
.L_46:
        /*0118*/ 	.word	index@(_Z10gated_geluIfEvPT_S1_ii)
        /*011c*/ 	.word	0x00000000


	//----- nvinfo : EIATTR_MIN_STACK_SIZE
	.align		4
.L_47:
        /*0120*/ 	.byte	0x04, 0x12
        /*0122*/ 	.short	(.L_49 - .L_48)
	.align		4
.L_48:
        /*0124*/ 	.word	index@(_Z19add_bias_quick_geluIfEvPT_PKS0_ii)
        /*0128*/ 	.word	0x00000000


	//----- nvinfo : EIATTR_MIN_STACK_SIZE
	.align		4
.L_49:
        /*012c*/ 	.byte	0x04, 0x12
        /*012e*/ 	.short	(.L_51 - .L_50)
	.align		4
.L_50:
        /*0130*/ 	.word	index@(_Z13add_bias_geluIfEvPT_PKS0_ii)
        /*0134*/ 	.word	0x00000000


	//----- nvinfo : EIATTR_MIN_STACK_SIZE
	.align		4
.L_51:
        /*0138*/ 	.byte	0x04, 0x12
        /*013a*/ 	.short	(.L_53 - .L_52)
	.align		4
.L_52:
        /*013c*/ 	.word	index@(_Z13add_bias_reluIfEvPT_PKS0_ii)
        /*0140*/ 	.word	0x00000000


	//----- nvinfo : EIATTR_MIN_STACK_SIZE
	.align		4
.L_53:
        /*0144*/ 	.byte	0x04, 0x12
        /*0146*/ 	.short	(.L_55 - .L_54)
	.align		4
.L_54:
        /*0148*/ 	.word	index@(_Z13add_bias_reluI6__halfEvPT_PKS1_ii)
        /*014c*/ 	.word	0x00000000


	//----- nvinfo : EIATTR_MIN_STACK_SIZE
	.align		4
.L_55:
        /*0150*/ 	.byte	0x04, 0x12
        /*0152*/ 	.short	(.L_57 - .L_56)
	.align		4
.L_56:
        /*0154*/ 	.word	index@(_Z19add_bias_quick_geluI6__halfEvPT_PKS1_ii)
        /*0158*/ 	.word	0x00000000


	//----- nvinfo : EIATTR_MIN_STACK_SIZE
	.align		4
.L_57:
        /*015c*/ 	.byte	0x04, 0x12
        /*015e*/ 	.short	(.L_59 - .L_58)
	.align		4
.L_58:
        /*0160*/ 	.word	index@(_Z10gated_siluI6__halfEvPT_S2_ii)
        /*0164*/ 	.word	0x00000000


	//----- nvinfo : EIATTR_MIN_STACK_SIZE
	.align		4
.L_59:
        /*0168*/ 	.byte	0x04, 0x12
        /*016a*/ 	.short	(.L_61 - .L_60)
	.align		4
.L_60:
        /*016c*/ 	.word	index@(_Z10gated_geluI6__halfEvPT_S2_ii)
        /*0170*/ 	.word	0x00000000


	//----- nvinfo : EIATTR_MIN_STACK_SIZE
	.align		4
.L_61:
        /*0174*/ 	.byte	0x04, 0x12
        /*0176*/ 	.short	(.L_63 - .L_62)
	.align		4
.L_62:
        /*0178*/ 	.word	index@(_Z13add_bias_geluI6__halfEvPT_PKS1_ii)
        /*017c*/ 	.word	0x00000000
.L_63:


//--------------------- .nv.compat                --------------------------
	.section	.nv.compat,"",@"SHT_CUDA_COMPAT_INFO"
	.align	4
        /*0000*/ 	.byte	0x02, 0x09, 0x00, 0x00, 0x02, 0x02, 0x01, 0x00, 0x02, 0x05, 0x05, 0x00, 0x03, 0x07, 0x01, 0x01
        /*0010*/ 	.byte	0x02, 0x03, 0x00, 0x00, 0x02, 0x06, 0x01, 0x00, 0x04, 0x0b, 0x08, 0x00, 0x01, 0x00, 0x00, 0x00
        /*0020*/ 	.byte	0x00, 0x00, 0x00, 0x00


//--------------------- .nv.info._Z10gated_siluIfEvPT_S1_ii --------------------------
	.section	.nv.info._Z10gated_siluIfEvPT_S1_ii,"",@"SHT_CUDA_INFO"
	.sectionflags	@""
	.align	4


	//----- nvinfo : EIATTR_CUDA_API_VERSION
	.align		4
        /*0000*/ 	.byte	0x04, 0x37
        /*0002*/ 	.short	(.L_65 - .L_64)
.L_64:
        /*0004*/ 	.word	0x00000082


	//----- nvinfo : EIATTR_KPARAM_INFO
	.align		4
.L_65:
        /*0008*/ 	.byte	0x04, 0x17
        /*000a*/ 	.short	(.L_67 - .L_66)
.L_66:
        /*000c*/ 	.word	0x00000000
        /*0010*/ 	.short	0x0003
        /*0012*/ 	.short	0x0014
        /*0014*/ 	.byte	0x00, 0xf0, 0x11, 0x00


	//----- nvinfo : EIATTR_KPARAM_INFO
	.align		4
.L_67:
        /*0018*/ 	.byte	0x04, 0x17
        /*001a*/ 	.short	(.L_69 - .L_68)
.L_68:
        /*001c*/ 	.word	0x00000000
        /*0020*/ 	.short	0x0002
        /*0022*/ 	.short	0x0010
        /*0024*/ 	.byte	0x00, 0xf0, 0x11, 0x00


	//----- nvinfo : EIATTR_KPARAM_INFO
	.align		4
.L_69:
        /*0028*/ 	.byte	0x04, 0x17
        /*002a*/ 	.short	(.L_71 - .L_70)
.L_70:
        /*002c*/ 	.word	0x00000000
        /*0030*/ 	.short	0x0001
        /*0032*/ 	.short	0x0008
        /*0034*/ 	.byte	0x00, 0xf5, 0x21, 0x00


	//----- nvinfo : EIATTR_KPARAM_INFO
	.align		4
.L_71:
        /*0038*/ 	.byte	0x04, 0x17
        /*003a*/ 	.short	(.L_73 - .L_72)
.L_72:
        /*003c*/ 	.word	0x00000000
        /*0040*/ 	.short	0x0000
        /*0042*/ 	.short	0x0000
        /*0044*/ 	.byte	0x00, 0xf5, 0x21, 0x00


	//----- nvinfo : EIATTR_SPARSE_MMA_MASK
	.align		4
.L_73:
        /*0048*/ 	.byte	0x03, 0x50
        /*004a*/ 	.short	0x0000


	//----- nvinfo : EIATTR_MAXREG_COUNT
	.align		4
        /*004c*/ 	.byte	0x03, 0x1b
        /*004e*/ 	.short	0x00ff


	//----- nvinfo : EIATTR_MERCURY_ISA_VERSION
	.align		4
        /*0050*/ 	.byte	0x03, 0x5f
        /*0052*/ 	.short	0x0101


	//----- nvinfo : EIATTR_VRC_CTA_INIT_COUNT
	.align		4
        /*0054*/ 	.byte	0x02, 0x4a
	.zero		1
	.zero		1


	//----- nvinfo : EIATTR_EXIT_INSTR_OFFSETS
	.align		4
        /*0058*/ 	.byte	0x04, 0x1c
        /*005a*/ 	.short	(.L_75 - .L_74)


	//   ....[0]....
.L_74:
        /*005c*/ 	.word	0x000000a0


	//   ....[1]....
        /*0060*/ 	.word	0x00000360


	//----- nvinfo : EIATTR_CRS_STACK_SIZE
	.align		4
.L_75:
        /*0064*/ 	.byte	0x04, 0x1e
        /*0066*/ 	.short	(.L_77 - .L_76)
.L_76:
        /*0068*/ 	.word	0x00000000


	//----- nvinfo : EIATTR_CBANK_PARAM_SIZE
	.align		4
.L_77:
        /*006c*/ 	.byte	0x03, 0x19
        /*006e*/ 	.short	0x0018


	//----- nvinfo : EIATTR_PARAM_CBANK
	.align		4
        /*0070*/ 	.byte	0x04, 0x0a
        /*0072*/ 	.short	(.L_79 - .L_78)
	.align		4
.L_78:
        /*0074*/ 	.word	index@(.nv.constant0._Z10gated_siluIfEvPT_S1_ii)
        /*0078*/ 	.short	0x0380
        /*007a*/ 	.short	0x0018


	//----- nvinfo : EIATTR_SW_WAR
	.align		4
.L_79:
        /*007c*/ 	.byte	0x04, 0x36
        /*007e*/ 	.short	(.L_81 - .L_80)
.L_80:
        /*0080*/ 	.word	0x00000008
.L_81:


//--------------------- .nv.info._Z10gated_geluIfEvPT_S1_ii --------------------------
	.section	.nv.info._Z10gated_geluIfEvPT_S1_ii,"",@"SHT_CUDA_INFO"
	.sectionflags	@""
	.align	4


	//----- nvinfo : EIATTR_CUDA_API_VERSION
	.align		4
        /*0000*/ 	.byte	0x04, 0x37
        /*0002*/ 	.short	(.L_83 - .L_82)
.L_82:
        /*0004*/ 	.word	0x00000082


	//----- nvinfo : EIATTR_KPARAM_INFO
	.align		4
.L_83:
        /*0008*/ 	.byte	0x04, 0x17
        /*000a*/ 	.short	(.L_85 - .L_84)
.L_84:
        /*000c*/ 	.word	0x00000000
        /*0010*/ 	.short	0x0003
        /*0012*/ 	.short	0x0014
        /*0014*/ 	.byte	0x00, 0xf0, 0x11, 0x00


	//----- nvinfo : EIATTR_KPARAM_INFO
	.align		4
.L_85:
        /*0018*/ 	.byte	0x04, 0x17
        /*001a*/ 	.short	(.L_87 - .L_86)
.L_86:
        /*001c*/ 	.word	0x00000000
        /*0020*/ 	.short	0x0002
        /*0022*/ 	.short	0x0010
        /*0024*/ 	.byte	0x00, 0xf0, 0x11, 0x00


	//----- nvinfo : EIATTR_KPARAM_INFO
	.align		4
.L_87:
        /*0028*/ 	.byte	0x04, 0x17
        /*002a*/ 	.short	(.L_89 - .L_88)
.L_88:
        /*002c*/ 	.word	0x00000000
        /*0030*/ 	.short	0x0001
        /*0032*/ 	.short	0x0008
        /*0034*/ 	.byte	0x00, 0xf5, 0x21, 0x00


	//----- nvinfo : EIATTR_KPARAM_INFO
	.align		4
.L_89:
        /*0038*/ 	.byte	0x04, 0x17
        /*003a*/ 	.short	(.L_91 - .L_90)
.L_90:
        /*003c*/ 	.word	0x00000000
        /*0040*/ 	.short	0x0000
        /*0042*/ 	.short	0x0000
        /*0044*/ 	.byte	0x00, 0xf5, 0x21, 0x00


	//----- nvinfo : EIATTR_SPARSE_MMA_MASK
	.align		4
.L_91:
        /*0048*/ 	.byte	0x03, 0x50
        /*004a*/ 	.short	0x0000


	//----- nvinfo : EIATTR_MAXREG_COUNT
	.align		4
        /*004c*/ 	.byte	0x03, 0x1b
        /*004e*/ 	.short	0x00ff


	//----- nvinfo : EIATTR_MERCURY_ISA_VERSION
	.align		4
        /*0050*/ 	.byte	0x03, 0x5f
        /*0052*/ 	.short	0x0101


	//----- nvinfo : EIATTR_VRC_CTA_INIT_COUNT
	.align		4
        /*0054*/ 	.byte	0x02, 0x4a
	.zero		1
	.zero		1


	//----- nvinfo : EIATTR_EXIT_INSTR_OFFSETS
	.align		4
        /*0058*/ 	.byte	0x04, 0x1c
        /*005a*/ 	.short	(.L_93 - .L_92)


	//   ....[0]....
.L_92:
        /*005c*/ 	.word	0x000000a0


	//   ....[1]....
        /*0060*/ 	.word	0x000002b0


	//----- nvinfo : EIATTR_CBANK_PARAM_SIZE
	.align		4
.L_93:
        /*0064*/ 	.byte	0x03, 0x19
        /*0066*/ 	.short	0x0018


	//----- nvinfo : EIATTR_PARAM_CBANK
	.align		4
        /*0068*/ 	.byte	0x04, 0x0a
        /*006a*/ 	.short	(.L_95 - .L_94)
	.align		4
.L_94:
        /*006c*/ 	.word	index@(.nv.constant0._Z10gated_geluIfEvPT_S1_ii)
        /*0070*/ 	.short	0x0380
        /*0072*/ 	.short	0x0018


	//----- nvinfo : EIATTR_SW_WAR
	.align		4
.L_95:
        /*0074*/ 	.byte	0x04, 0x36
        /*0076*/ 	.short	(.L_97 - .L_96)
.L_96:
        /*0078*/ 	.word	0x00000008
.L_97:


//--------------------- .nv.info._Z19add_bias_quick_geluIfEvPT_PKS0_ii --------------------------
	.section	.nv.info._Z19add_bias_quick_geluIfEvPT_PKS0_ii,"",@"SHT_CUDA_INFO"
	.sectionflags	@""
	.align	4


	//----- nvinfo : EIATTR_CUDA_API_VERSION
	.align		4
        /*0000*/ 	.byte	0x04, 0x37
        /*0002*/ 	.short	(.L_99 - .L_98)
.L_98:
        /*0004*/ 	.word	0x00000082


	//----- nvinfo : EIATTR_KPARAM_INFO
	.align		4
.L_99:
        /*0008*/ 	.byte	0x04, 0x17
        /*000a*/ 	.short	(.L_101 - .L_100)
.L_100:
        /*000c*/ 	.word	0x00000000
        /*0010*/ 	.short	0x0003
        /*0012*/ 	.short	0x0014
        /*0014*/ 	.byte	0x00, 0xf0, 0x11, 0x00


	//----- nvinfo : EIATTR_KPARAM_INFO
	.align		4
.L_101:
        /*0018*/ 	.byte	0x04, 0x17
        /*001a*/ 	.short	(.L_103 - .L_102)
.L_102:
        /*001c*/ 	.word	0x00000000
        /*0020*/ 	.short	0x0002
        /*0022*/ 	.short	0x0010
        /*0024*/ 	.byte	0x00, 0xf0, 0x11, 0x00


	//----- nvinfo : EIATTR_KPARAM_INFO
	.align		4
.L_103:
        /*0028*/ 	.byte	0x04, 0x17
        /*002a*/ 	.short	(.L_105 - .L_104)
.L_104:
        /*002c*/ 	.word	0x00000000
        /*0030*/ 	.short	0x0001
        /*0032*/ 	.short	0x0008
        /*0034*/ 	.byte	0x00, 0xf5, 0x21, 0x00


	//----- nvinfo : EIATTR_KPARAM_INFO
	.align		4
.L_105:
        /*0038*/ 	.byte	0x04, 0x17
        /*003a*/ 	.short	(.L_107 - .L_106)
.L_106:
        /*003c*/ 	.word	0x00000000
        /*0040*/ 	.short	0x0000
        /*0042*/ 	.short	0x0000
        /*0044*/ 	.byte	0x00, 0xf5, 0x21, 0x00


	//----- nvinfo : EIATTR_SPARSE_MMA_MASK
	.align		4
.L_107:
        /*0048*/ 	.byte	0x03, 0x50
        /*004a*/ 	.short	0x0000


	//----- nvinfo : EIATTR_MAXREG_COUNT
	.align		4
        /*004c*/ 	.byte	0x03, 0x1b
        /*004e*/ 	.short	0x00ff


	//----- nvinfo : EIATTR_MERCURY_ISA_VERSION
	.align		4
        /*0050*/ 	.byte	0x03, 0x5f
        /*0052*/ 	.short	0x0101


	//----- nvinfo : EIATTR_VRC_CTA_INIT_COUNT
	.align		4
        /*0054*/ 	.byte	0x02, 0x4a
	.zero		1
	.zero		1


	//----- nvinfo : EIATTR_EXIT_INSTR_OFFSETS
	.align		4
        /*0058*/ 	.byte	0x04, 0x1c
        /*005a*/ 	.short	(.L_109 - .L_108)


	//   ....[0]....
.L_108:
        /*005c*/ 	.word	0x000000a0


	//   ....[1]....
        /*0060*/ 	.word	0x000002c0


	//----- nvinfo : EIATTR_CRS_STACK_SIZE
	.align		4
.L_109:
        /*0064*/ 	.byte	0x04, 0x1e
        /*0066*/ 	.short	(.L_111 - .L_110)
.L_110:
        /*0068*/ 	.word	0x00000000


	//----- nvinfo : EIATTR_CBANK_PARAM_SIZE
	.align		4
.L_111:
        /*006c*/ 	.byte	0x03, 0x19
        /*006e*/ 	.short	0x0018


	//----- nvinfo : EIATTR_PARAM_CBANK
	.align		4
        /*0070*/ 	.byte	0x04, 0x0a
        /*0072*/ 	.short	(.L_113 - .L_112)
	.align		4
.L_112:
        /*0074*/ 	.word	index@(.nv.constant0._Z19add_bias_quick_geluIfEvPT_PKS0_ii)
        /*0078*/ 	.short	0x0380
        /*007a*/ 	.short	0x0018


	//----- nvinfo : EIATTR_SW_WAR
	.align		4
.L_113:
        /*007c*/ 	.byte	0x04, 0x36
        /*007e*/ 	.short	(.L_115 - .L_114)
.L_114:
        /*0080*/ 	.word	0x00000008
.L_115:


//--------------------- .nv.info._Z13add_bias_geluIfEvPT_PKS0_ii --------------------------
	.section	.nv.info._Z13add_bias_geluIfEvPT_PKS0_ii,"",@"SHT_CUDA_INFO"
	.sectionflags	@""
	.align	4


	//----- nvinfo : EIATTR_CUDA_API_VERSION
	.align		4
        /*0000*/ 	.byte	0x04, 0x37
        /*0002*/ 	.short	(.L_117 - .L_116)
.L_116:
        /*0004*/ 	.word	0x00000082


	//----- nvinfo : EIATTR_KPARAM_INFO
	.align		4
.L_117:
        /*0008*/ 	.byte	0x04, 0x17
        /*000a*/ 	.short	(.L_119 - .L_118)
.L_118:
        /*000c*/ 	.word	0x00000000
        /*0010*/ 	.short	0x0003
        /*0012*/ 	.short	0x0014
        /*0014*/ 	.byte	0x00, 0xf0, 0x11, 0x00


	//----- nvinfo : EIATTR_KPARAM_INFO
	.align		4
.L_119:
        /*0018*/ 	.byte	0x04, 0x17
        /*001a*/ 	.short	(.L_121 - .L_120)
.L_120:
        /*001c*/ 	.word	0x00000000
        /*0020*/ 	.short	0x0002
        /*0022*/ 	.short	0x0010
        /*0024*/ 	.byte	0x00, 0xf0, 0x11, 0x00


	//----- nvinfo : EIATTR_KPARAM_INFO
	.align		4
.L_121:
        /*0028*/ 	.byte	0x04, 0x17
        /*002a*/ 	.short	(.L_123 - .L_122)
.L_122:
        /*002c*/ 	.word	0x00000000
        /*0030*/ 	.short	0x0001
        /*0032*/ 	.short	0x0008
        /*0034*/ 	.byte	0x00, 0xf5, 0x21, 0x00


	//----- nvinfo : EIATTR_KPARAM_INFO
	.align		4
.L_123:
        /*0038*/ 	.byte	0x04, 0x17
        /*003a*/ 	.short	(.L_125 - .L_124)
.L_124:
        /*003c*/ 	.word	0x00000000
        /*0040*/ 	.short	0x0000
        /*0042*/ 	.short	0x0000
        /*0044*/ 	.byte	0x00, 0xf5, 0x21, 0x00


	//----- nvinfo : EIATTR_SPARSE_MMA_MASK
	.align		4
.L_125:
        /*0048*/ 	.byte	0x03, 0x50
        /*004a*/ 	.short	0x0000


	//----- nvinfo : EIATTR_MAXREG_COUNT
	.align		4
        /*004c*/ 	.byte	0x03, 0x1b
        /*004e*/ 	.short	0x00ff


	//----- nvinfo : EIATTR_MERCURY_ISA_VERSION
	.align		4
        /*0050*/ 	.byte	0x03, 0x5f
        /*0052*/ 	.short	0x0101


	//----- nvinfo : EIATTR_VRC_CTA_INIT_COUNT
	.align		4
        /*0054*/ 	.byte	0x02, 0x4a
	.zero		1
	.zero		1


	//----- nvinfo : EIATTR_EXIT_INSTR_OFFSETS
	.align		4
        /*0058*/ 	.byte	0x04, 0x1c
        /*005a*/ 	.short	(.L_127 - .L_126)


	//   ....[0]....
.L_126:
        /*005c*/ 	.word	0x000000a0


	//   ....[1]....
        /*0060*/ 	.word	0x000002e0


	//----- nvinfo : EIATTR_CBANK_PARAM_SIZE
	.align		4
.L_127:
        /*0064*/ 	.byte	0x03, 0x19
        /*0066*/ 	.short	0x0018


	//----- nvinfo : EIATTR_PARAM_CBANK
	.align		4
        /*0068*/ 	.byte	0x04, 0x0a
        /*006a*/ 	.short	(.L_129 - .L_128)
	.align		4
.L_128:
        /*006c*/ 	.word	index@(.nv.constant0._Z13add_bias_geluIfEvPT_PKS0_ii)
        /*0070*/ 	.short	0x0380
        /*0072*/ 	.short	0x0018


	//----- nvinfo : EIATTR_SW_WAR
	.align		4
.L_129:
        /*0074*/ 	.byte	0x04, 0x36
        /*0076*/ 	.short	(.L_131 - .L_130)
.L_130:
        /*0078*/ 	.word	0x00000008
.L_131:


//--------------------- .nv.info._Z13add_bias_reluIfEvPT_PKS0_ii --------------------------
	.section	.nv.info._Z13add_bias_reluIfEvPT_PKS0_ii,"",@"SHT_CUDA_INFO"
	.sectionflags	@""
	.align	4


	//----- nvinfo : EIATTR_CUDA_API_VERSION
	.align		4
        /*0000*/ 	.byte	0x04, 0x37
        /*0002*/ 	.short	(.L_133 - .L_132)
.L_132:
        /*0004*/ 	.word	0x00000082


	//----- nvinfo : EIATTR_KPARAM_INFO
	.align		4
.L_133:
        /*0008*/ 	.byte	0x04, 0x17
        /*000a*/ 	.short	(.L_135 - .L_134)
.L_134:
        /*000c*/ 	.word	0x00000000
        /*0010*/ 	.short	0x0003
        /*0012*/ 	.short	0x0014
        /*0014*/ 	.byte	0x00, 0xf0, 0x11, 0x00


	//----- nvinfo : EIATTR_KPARAM_INFO
	.align		4
.L_135:
        /*0018*/ 	.byte	0x04, 0x17
        /*001a*/ 	.short	(.L_137 - .L_136)
.L_136:
        /*001c*/ 	.word	0x00000000
        /*0020*/ 	.short	0x0002
        /*0022*/ 	.short	0x0010
        /*0024*/ 	.byte	0x00, 0xf0, 0x11, 0x00


	//----- nvinfo : EIATTR_KPARAM_INFO
	.align		4
.L_137:
        /*0028*/ 	.byte	0x04, 0x17
        /*002a*/ 	.short	(.L_139 - .L_138)
.L_138:
        /*002c*/ 	.word	0x00000000
        /*0030*/ 	.short	0x0001
        /*0032*/ 	.short	0x0008
        /*0034*/ 	.byte	0x00, 0xf5, 0x21, 0x00


	//----- nvinfo : EIATTR_KPARAM_INFO
	.align		4
.L_139:
        /*0038*/ 	.byte	0x04, 0x17
        /*003a*/ 	.short	(.L_141 - .L_140)
.L_140:
        /*003c*/ 	.word	0x00000000
        /*0040*/ 	.short	0x0000
        /*0042*/ 	.short	0x0000
        /*0044*/ 	.byte	0x00, 0xf5, 0x21, 0x00


	//----- nvinfo : EIATTR_SPARSE_MMA_MASK
	.align		4
.L_141:
        /*0048*/ 	.byte	0x03, 0x50
        /*004a*/ 	.short	0x0000


	//----- nvinfo : EIATTR_MAXREG_COUNT
	.align		4
        /*004c*/ 	.byte	0x03, 0x1b
        /*004e*/ 	.short	0x00ff


	//----- nvinfo : EIATTR_MERCURY_ISA_VERSION
	.align		4
        /*0050*/ 	.byte	0x03, 0x5f
        /*0052*/ 	.short	0x0101


	//----- nvinfo : EIATTR_VRC_CTA_INIT_COUNT
	.align		4
        /*0054*/ 	.byte	0x02, 0x4a
	.zero		1
	.zero		1


	//----- nvinfo : EIATTR_EXIT_INSTR_OFFSETS
	.align		4
        /*0058*/ 	.byte	0x04, 0x1c
        /*005a*/ 	.short	(.L_143 - .L_142)


	//   ....[0]....
.L_142:
        /*005c*/ 	.word	0x000000a0


	//   ....[1]....
        /*0060*/ 	.word	0x00000180


	//----- nvinfo : EIATTR_CBANK_PARAM_SIZE
	.align		4
.L_143:
        /*0064*/ 	.byte	0x03, 0x19
        /*0066*/ 	.short	0x0018


	//----- nvinfo : EIATTR_PARAM_CBANK
	.align		4
        /*0068*/ 	.byte	0x04, 0x0a
        /*006a*/ 	.short	(.L_145 - .L_144)
	.align		4
.L_144:
        /*006c*/ 	.word	index@(.nv.constant0._Z13add_bias_reluIfEvPT_PKS0_ii)
        /*0070*/ 	.short	0x0380
        /*0072*/ 	.short	0x0018


	//----- nvinfo : EIATTR_SW_WAR
	.align		4
.L_145:
        /*0074*/ 	.byte	0x04, 0x36
        /*0076*/ 	.short	(.L_147 - .L_146)
.L_146:
        /*0078*/ 	.word	0x00000008
.L_147:


//--------------------- .nv.info._Z13add_bias_reluI6__halfEvPT_PKS1_ii --------------------------
	.section	.nv.info._Z13add_bias_reluI6__halfEvPT_PKS1_ii,"",@"SHT_CUDA_INFO"
	.sectionflags	@""
	.align	4


	//----- nvinfo : EIATTR_CUDA_API_VERSION
	.align		4
        /*0000*/ 	.byte	0x04, 0x37
        /*0002*/ 	.short	(.L_149 - .L_148)
.L_148:
        /*0004*/ 	.word	0x00000082


	//----- nvinfo : EIATTR_KPARAM_INFO
	.align		4
.L_149:
        /*0008*/ 	.byte	0x04, 0x17
        /*000a*/ 	.short	(.L_151 - .L_150)
.L_150:
        /*000c*/ 	.word	0x00000000
        /*0010*/ 	.short	0x0003
        /*0012*/ 	.short	0x0014
        /*0014*/ 	.byte	0x00, 0xf0, 0x11, 0x00


	//----- nvinfo : EIATTR_KPARAM_INFO
	.align		4
.L_151:
        /*0018*/ 	.byte	0x04, 0x17
        /*001a*/ 	.short	(.L_153 - .L_152)
.L_152:
        /*001c*/ 	.word	0x00000000
        /*0020*/ 	.short	0x0002
        /*0022*/ 	.short	0x0010
        /*0024*/ 	.byte	0x00, 0xf0, 0x11, 0x00


	//----- nvinfo : EIATTR_KPARAM_INFO
	.align		4
.L_153:
        /*0028*/ 	.byte	0x04, 0x17
        /*002a*/ 	.short	(.L_155 - .L_154)
.L_154:
        /*002c*/ 	.word	0x00000000
        /*0030*/ 	.short	0x0001
        /*0032*/ 	.short	0x0008
        /*0034*/ 	.byte	0x00, 0xf5, 0x21, 0x00


	//----- nvinfo : EIATTR_KPARAM_INFO
	.align		4
.L_155:
        /*0038*/ 	.byte	0x04, 0x17
        /*003a*/ 	.short	(.L_157 - .L_156)
.L_156:
        /*003c*/ 	.word	0x00000000
        /*0040*/ 	.short	0x0000
        /*0042*/ 	.short	0x0000
        /*0044*/ 	.byte	0x00, 0xf5, 0x21, 0x00


	//----- nvinfo : EIATTR_SPARSE_MMA_MASK
	.align		4
.L_157:
        /*0048*/ 	.byte	0x03, 0x50
        /*004a*/ 	.short	0x0000


	//----- nvinfo : EIATTR_MAXREG_COUNT
	.align		4
        /*004c*/ 	.byte	0x03, 0x1b
        /*004e*/ 	.short	0x00ff


	//----- nvinfo : EIATTR_MERCURY_ISA_VERSION
	.align		4
        /*0050*/ 	.byte	0x03, 0x5f
        /*0052*/ 	.short	0x0101


	//----- nvinfo : EIATTR_VRC_CTA_INIT_COUNT
	.align		4
        /*0054*/ 	.byte	0x02, 0x4a
	.zero		1
	.zero		1


	//----- nvinfo : EIATTR_EXIT_INSTR_OFFSETS
	.align		4
        /*0058*/ 	.byte	0x04, 0x1c
        /*005a*/ 	.short	(.L_159 - .L_158)


	//   ....[0]....
.L_158:
        /*005c*/ 	.word	0x000000b0


	//   ....[1]....
        /*0060*/ 	.word	0x00000200


	//----- nvinfo : EIATTR_CBANK_PARAM_SIZE
	.align		4
.L_159:
        /*0064*/ 	.byte	0x03, 0x19
        /*0066*/ 	.short	0x0018


	//----- nvinfo : EIATTR_PARAM_CBANK
	.align		4
        /*0068*/ 	.byte	0x04, 0x0a
        /*006a*/ 	.short	(.L_161 - .L_160)
	.align		4
.L_160:
        /*006c*/ 	.word	index@(.nv.constant0._Z13add_bias_reluI6__halfEvPT_PKS1_ii)
        /*0070*/ 	.short	0x0380
        /*0072*/ 	.short	0x0018


	//----- nvinfo : EIATTR_SW_WAR
	.align		4
.L_161:
        /*0074*/ 	.byte	0x04, 0x36
        /*0076*/ 	.short	(.L_163 - .L_162)
.L_162:
        /*0078*/ 	.word	0x00000008
.L_163:


//--------------------- .nv.info._Z19add_bias_quick_geluI6__halfEvPT_PKS1_ii --------------------------
	.section	.nv.info._Z19add_bias_quick_geluI6__halfEvPT_PKS1_ii,"",@"SHT_CUDA_INFO"
	.sectionflags	@""
	.align	4


	//----- nvinfo : EIATTR_CUDA_API_VERSION
	.align		4
        /*0000*/ 	.byte	0x04, 0x37
        /*0002*/ 	.short	(.L_165 - .L_164)
.L_164:
        /*0004*/ 	.word	0x00000082


	//----- nvinfo : EIATTR_KPARAM_INFO
	.align		4
.L_165:
        /*0008*/ 	.byte	0x04, 0x17
        /*000a*/ 	.short	(.L_167 - .L_166)
.L_166:
        /*000c*/ 	.word	0x00000000
        /*0010*/ 	.short	0x0003
        /*0012*/ 	.short	0x0014
        /*0014*/ 	.byte	0x00, 0xf0, 0x11, 0x00


	//----- nvinfo : EIATTR_KPARAM_INFO
	.align		4
.L_167:
        /*0018*/ 	.byte	0x04, 0x17
        /*001a*/ 	.short	(.L_169 - .L_168)
.L_168:
        /*001c*/ 	.word	0x00000000
        /*0020*/ 	.short	0x0002
        /*0022*/ 	.short	0x0010
        /*0024*/ 	.byte	0x00, 0xf0, 0x11, 0x00


	//----- nvinfo : EIATTR_KPARAM_INFO
	.align		4
.L_169:
        /*0028*/ 	.byte	0x04, 0x17
        /*002a*/ 	.short	(.L_171 - .L_170)
.L_170:
        /*002c*/ 	.word	0x00000000
        /*0030*/ 	.short	0x0001
        /*0032*/ 	.short	0x0008
        /*0034*/ 	.byte	0x00, 0xf5, 0x21, 0x00


	//----- nvinfo : EIATTR_KPARAM_INFO
	.align		4
.L_171:
        /*0038*/ 	.byte	0x04, 0x17
        /*003a*/ 	.short	(.L_173 - .L_172)
.L_172:
        /*003c*/ 	.word	0x00000000
        /*0040*/ 	.short	0x0000
        /*0042*/ 	.short	0x0000
        /*0044*/ 	.byte	0x00, 0xf5, 0x21, 0x00


	//----- nvinfo : EIATTR_SPARSE_MMA_MASK
	.align		4
.L_173:
        /*0048*/ 	.byte	0x03, 0x50
        /*004a*/ 	.short	0x0000


	//----- nvinfo : EIATTR_MAXREG_COUNT
	.align		4
        /*004c*/ 	.byte	0x03, 0x1b
        /*004e*/ 	.short	0x00ff


	//----- nvinfo : EIATTR_MERCURY_ISA_VERSION
	.align		4
        /*0050*/ 	.byte	0x03, 0x5f
        /*0052*/ 	.short	0x0101


	//----- nvinfo : EIATTR_VRC_CTA_INIT_COUNT
	.align		4
        /*0054*/ 	.byte	0x02, 0x4a
	.zero		1
	.zero		1


	//----- nvinfo : EIATTR_EXIT_INSTR_OFFSETS
	.align		4
        /*0058*/ 	.byte	0x04, 0x1c
        /*005a*/ 	.short	(.L_175 - .L_174)


	//   ....[0]....
.L_174:
        /*005c*/ 	.word	0x000000a0


	//   ....[1]....
        /*0060*/ 	.word	0x000003a0


	//----- nvinfo : EIATTR_CBANK_PARAM_SIZE
	.align		4
.L_175:
        /*0064*/ 	.byte	0x03, 0x19
        /*0066*/ 	.short	0x0018


	//----- nvinfo : EIATTR_PARAM_CBANK
	.align		4
        /*0068*/ 	.byte	0x04, 0x0a
        /*006a*/ 	.short	(.L_177 - .L_176)
	.align		4
.L_176:
        /*006c*/ 	.word	index@(.nv.constant0._Z19add_bias_quick_geluI6__halfEvPT_PKS1_ii)
        /*0070*/ 	.short	0x0380
        /*0072*/ 	.short	0x0018


	//----- nvinfo : EIATTR_SW_WAR
	.align		4
.L_177:
        /*0074*/ 	.byte	0x04, 0x36
        /*0076*/ 	.short	(.L_179 - .L_178)
.L_178:
        /*0078*/ 	.word	0x00000008
.L_179:


//--------------------- .nv.info._Z10gated_siluI6__halfEvPT_S2_ii --------------------------
	.section	.nv.info._Z10gated_siluI6__halfEvPT_S2_ii,"",@"SHT_CUDA_INFO"
	.sectionflags	@""
	.align	4


	//----- nvinfo : EIATTR_CUDA_API_VERSION
	.align		4
        /*0000*/ 	.byte	0x04, 0x37
        /*0002*/ 	.short	(.L_181 - .L_180)
.L_180:
        /*0004*/ 	.word	0x00000082


	//----- nvinfo : EIATTR_KPARAM_INFO
	.align		4
.L_181:
        /*0008*/ 	.byte	0x04, 0x17
        /*000a*/ 	.short	(.L_183 - .L_182)
.L_182:
        /*000c*/ 	.word	0x00000000
        /*0010*/ 	.short	0x0003
        /*0012*/ 	.short	0x0014
        /*0014*/ 	.byte	0x00, 0xf0, 0x11, 0x00


	//----- nvinfo : EIATTR_KPARAM_INFO
	.align		4
.L_183:
        /*0018*/ 	.byte	0x04, 0x17
        /*001a*/ 	.short	(.L_185 - .L_184)
.L_184:
        /*001c*/ 	.word	0x00000000
        /*0020*/ 	.short	0x0002
        /*0022*/ 	.short	0x0010
        /*0024*/ 	.byte	0x00, 0xf0, 0x11, 0x00


	//----- nvinfo : EIATTR_KPARAM_INFO
	.align		4
.L_185:
        /*0028*/ 	.byte	0x04, 0x17
        /*002a*/ 	.short	(.L_187 - .L_186)
.L_186:
        /*002c*/ 	.word	0x00000000
        /*0030*/ 	.short	0x0001
        /*0032*/ 	.short	0x0008
        /*0034*/ 	.byte	0x00, 0xf5, 0x21, 0x00


	//----- nvinfo : EIATTR_KPARAM_INFO
	.align		4
.L_187:
        /*0038*/ 	.byte	0x04, 0x17
        /*003a*/ 	.short	(.L_189 - .L_188)
.L_188:
        /*003c*/ 	.word	0x00000000
        /*0040*/ 	.short	0x0000
        /*0042*/ 	.short	0x0000
        /*0044*/ 	.byte	0x00, 0xf5, 0x21, 0x00


	//----- nvinfo : EIATTR_SPARSE_MMA_MASK
	.align		4
.L_189:
        /*0048*/ 	.byte	0x03, 0x50
        /*004a*/ 	.short	0x0000


	//----- nvinfo : EIATTR_MAXREG_COUNT
	.align		4
        /*004c*/ 	.byte	0x03, 0x1b
        /*004e*/ 	.short	0x00ff


	//----- nvinfo : EIATTR_MERCURY_ISA_VERSION
	.align		4
        /*0050*/ 	.byte	0x03, 0x5f
        /*0052*/ 	.short	0x0101


	//----- nvinfo : EIATTR_VRC_CTA_INIT_COUNT
	.align		4
        /*0054*/ 	.byte	0x02, 0x4a
	.zero		1
	.zero		1


	//----- nvinfo : EIATTR_EXIT_INSTR_OFFSETS
	.align		4
        /*0058*/ 	.byte	0x04, 0x1c
        /*005a*/ 	.short	(.L_191 - .L_190)


	//   ....[0]....
.L_190:
        /*005c*/ 	.word	0x000000a0


	//   ....[1]....
        /*0060*/ 	.word	0x00000410


	//----- nvinfo : EIATTR_CBANK_PARAM_SIZE
	.align		4
.L_191:
        /*0064*/ 	.byte	0x03, 0x19
        /*0066*/ 	.short	0x0018


	//----- nvinfo : EIATTR_PARAM_CBANK
	.align		4
        /*0068*/ 	.byte	0x04, 0x0a
        /*006a*/ 	.short	(.L_193 - .L_192)
	.align		4
.L_192:
        /*006c*/ 	.word	index@(.nv.constant0._Z10gated_siluI6__halfEvPT_S2_ii)
        /*0070*/ 	.short	0x0380
        /*0072*/ 	.short	0x0018


	//----- nvinfo : EIATTR_SW_WAR
	.align		4
.L_193:
        /*0074*/ 	.byte	0x04, 0x36
        /*0076*/ 	.short	(.L_195 - .L_194)
.L_194:
        /*0078*/ 	.word	0x00000008
.L_195:


//--------------------- .nv.info._Z10gated_geluI6__halfEvPT_S2_ii --------------------------
	.section	.nv.info._Z10gated_geluI6__halfEvPT_S2_ii,"",@"SHT_CUDA_INFO"
	.sectionflags	@""
	.align	4


	//----- nvinfo : EIATTR_CUDA_API_VERSION
	.align		4
        /*0000*/ 	.byte	0x04, 0x37
        /*0002*/ 	.short	(.L_197 - .L_196)
.L_196:
        /*0004*/ 	.word	0x00000082


	//----- nvinfo : EIATTR_KPARAM_INFO
	.align		4
.L_197:
        /*0008*/ 	.byte	0x04, 0x17
        /*000a*/ 	.short	(.L_199 - .L_198)
.L_198:
        /*000c*/ 	.word	0x00000000
        /*0010*/ 	.short	0x0003
        /*0012*/ 	.short	0x0014
        /*0014*/ 	.byte	0x00, 0xf0, 0x11, 0x00


	//----- nvinfo : EIATTR_KPARAM_INFO
	.align		4
.L_199:
        /*0018*/ 	.byte	0x04, 0x17
        /*001a*/ 	.short	(.L_201 - .L_200)
.L_200:
        /*001c*/ 	.word	0x00000000
        /*0020*/ 	.short	0x0002
        /*0022*/ 	.short	0x0010
        /*0024*/ 	.byte	0x00, 0xf0, 0x11, 0x00


	//----- nvinfo : EIATTR_KPARAM_INFO
	.align		4
.L_201:
        /*0028*/ 	.byte	0x04, 0x17
        /*002a*/ 	.short	(.L_203 - .L_202)
.L_202:
        /*002c*/ 	.word	0x00000000
        /*0030*/ 	.short	0x0001
        /*0032*/ 	.short	0x0008
        /*0034*/ 	.byte	0x00, 0xf5, 0x21, 0x00


	//----- nvinfo : EIATTR_KPARAM_INFO
	.align		4
.L_203:
        /*0038*/ 	.byte	0x04, 0x17
        /*003a*/ 	.short	(.L_205 - .L_204)
.L_204:
        /*003c*/ 	.word	0x00000000
        /*0040*/ 	.short	0x0000
        /*0042*/ 	.short	0x0000
        /*0044*/ 	.byte	0x00, 0xf5, 0x21, 0x00


	//----- nvinfo : EIATTR_SPARSE_MMA_MASK
	.align		4
.L_205:
        /*0048*/ 	.byte	0x03, 0x50
        /*004a*/ 	.short	0x0000


	//----- nvinfo : EIATTR_MAXREG_COUNT
	.align		4
        /*004c*/ 	.byte	0x03, 0x1b
        /*004e*/ 	.short	0x00ff


	//----- nvinfo : EIATTR_MERCURY_ISA_VERSION
	.align		4
        /*0050*/ 	.byte	0x03, 0x5f
        /*0052*/ 	.short	0x0101


	//----- nvinfo : EIATTR_VRC_CTA_INIT_COUNT
	.align		4
        /*0054*/ 	.byte	0x02, 0x4a
	.zero		1
	.zero		1


	//----- nvinfo : EIATTR_EXIT_INSTR_OFFSETS
	.align		4
        /*0058*/ 	.byte	0x04, 0x1c
        /*005a*/ 	.short	(.L_207 - .L_206)


	//   ....[0]....
.L_206:
        /*005c*/ 	.word	0x000000a0


	//   ....[1]....
        /*0060*/ 	.word	0x000003e0


	//----- nvinfo : EIATTR_CBANK_PARAM_SIZE
	.align		4
.L_207:
        /*0064*/ 	.byte	0x03, 0x19
        /*0066*/ 	.short	0x0018


	//----- nvinfo : EIATTR_PARAM_CBANK
	.align		4
        /*0068*/ 	.byte	0x04, 0x0a
        /*006a*/ 	.short	(.L_209 - .L_208)
	.align		4
.L_208:
        /*006c*/ 	.word	index@(.nv.constant0._Z10gated_geluI6__halfEvPT_S2_ii)
        /*0070*/ 	.short	0x0380
        /*0072*/ 	.short	0x0018


	//----- nvinfo : EIATTR_SW_WAR
	.align		4
.L_209:
        /*0074*/ 	.byte	0x04, 0x36
        /*0076*/ 	.short	(.L_211 - .L_210)
.L_210:
        /*0078*/ 	.word	0x00000008
.L_211:


//--------------------- .nv.info._Z13add_bias_geluI6__halfEvPT_PKS1_ii --------------------------
	.section	.nv.info._Z13add_bias_geluI6__halfEvPT_PKS1_ii,"",@"SHT_CUDA_INFO"
	.sectionflags	@""
	.align	4


	//----- nvinfo : EIATTR_CUDA_API_VERSION
	.align		4
        /*0000*/ 	.byte	0x04, 0x37
        /*0002*/ 	.short	(.L_213 - .L_212)
.L_212:
        /*0004*/ 	.word	0x00000082


	//----- nvinfo : EIATTR_KPARAM_INFO
	.align		4
.L_213:
        /*0008*/ 	.byte	0x04, 0x17
        /*000a*/ 	.short	(.L_215 - .L_214)
.L_214:
        /*000c*/ 	.word	0x00000000
        /*0010*/ 	.short	0x0003
        /*0012*/ 	.short	0x0014
        /*0014*/ 	.byte	0x00, 0xf0, 0x11, 0x00


	//----- nvinfo : EIATTR_KPARAM_INFO
	.align		4
.L_215:
        /*0018*/ 	.byte	0x04, 0x17
        /*001a*/ 	.short	(.L_217 - .L_216)
.L_216:
        /*001c*/ 	.word	0x00000000
        /*0020*/ 	.short	0x0002
        /*0022*/ 	.short	0x0010
        /*0024*/ 	.byte	0x00, 0xf0, 0x11, 0x00


	//----- nvinfo : EIATTR_KPARAM_INFO
	.align		4
.L_217:
        /*0028*/ 	.byte	0x04, 0x17
        /*002a*/ 	.short	(.L_219 - .L_218)
.L_218:
        /*002c*/ 	.word	0x00000000
        /*0030*/ 	.short	0x0001
        /*0032*/ 	.short	0x0008
        /*0034*/ 	.byte	0x00, 0xf5, 0x21, 0x00


	//----- nvinfo : EIATTR_KPARAM_INFO
	.align		4
.L_219:
        /*0038*/ 	.byte	0x04, 0x17
        /*003a*/ 	.short	(.L_221 - .L_220)
.L_220:
        /*003c*/ 	.word	0x00000000
        /*0040*/ 	.short	0x0000
        /*0042*/ 	.short	0x0000
        /*0044*/ 	.byte	0x00, 0xf5, 0x21, 0x00


	//----- nvinfo : EIATTR_SPARSE_MMA_MASK
	.align		4
.L_221:
        /*0048*/ 	.byte	0x03, 0x50
        /*004a*/ 	.short	0x0000


	//----- nvinfo : EIATTR_MAXREG_COUNT
	.align		4
        /*004c*/ 	.byte	0x03, 0x1b
        /*004e*/ 	.short	0x00ff


	//----- nvinfo : EIATTR_MERCURY_ISA_VERSION
	.align		4
        /*0050*/ 	.byte	0x03, 0x5f
        /*0052*/ 	.short	0x0101


	//----- nvinfo : EIATTR_VRC_CTA_INIT_COUNT
	.align		4
        /*0054*/ 	.byte	0x02, 0x4a
	.zero		1
	.zero		1


	//----- nvinfo : EIATTR_EXIT_INSTR_OFFSETS
	.align		4
        /*0058*/ 	.byte	0x04, 0x1c
        /*005a*/ 	.short	(.L_223 - .L_222)


	//   ....[0]....
.L_222:
        /*005c*/ 	.word	0x000000a0


	//   ....[1]....
        /*0060*/ 	.word	0x00000410


	//----- nvinfo : EIATTR_CBANK_PARAM_SIZE
	.align		4
.L_223:
        /*0064*/ 	.byte	0x03, 0x19
        /*0066*/ 	.short	0x0018


	//----- nvinfo : EIATTR_PARAM_CBANK
	.align		4
        /*0068*/ 	.byte	0x04, 0x0a
        /*006a*/ 	.short	(.L_225 - .L_224)
	.align		4
.L_224:
        /*006c*/ 	.word	index@(.nv.constant0._Z13add_bias_geluI6__halfEvPT_PKS1_ii)
        /*0070*/ 	.short	0x0380
        /*0072*/ 	.short	0x0018


	//----- nvinfo : EIATTR_SW_WAR
	.align		4
.L_225:
        /*0074*/ 	.byte	0x04, 0x36
        /*0076*/ 	.short	(.L_227 - .L_226)
.L_226:
        /*0078*/ 	.word	0x00000008
.L_227:


//--------------------- .nv.callgraph             --------------------------
	.section	.nv.callgraph,"",@"SHT_CUDA_CALLGRAPH"
	.align	4
	.sectionentsize	8
	.align		4
        /*0000*/ 	.word	0x00000000
	.align		4
        /*0004*/ 	.word	0xffffffff
	.align		4
        /*0008*/ 	.word	0x00000000
	.align		4
        /*000c*/ 	.word	0xfffffffe
	.align		4
        /*0010*/ 	.word	0x00000000
	.align		4
        /*0014*/ 	.word	0xfffffffd
	.align		4
        /*0018*/ 	.word	0x00000000
	.align		4
        /*001c*/ 	.word	0xfffffffc


//--------------------- .text._Z10gated_siluIfEvPT_S1_ii --------------------------
	.section	.text._Z10gated_siluIfEvPT_S1_ii,"ax",@progbits
	.align	128
        .global         _Z10gated_siluIfEvPT_S1_ii
        .type           _Z10gated_siluIfEvPT_S1_ii,@function
        .size           _Z10gated_siluIfEvPT_S1_ii,(.L_x_24 - _Z10gated_siluIfEvPT_S1_ii)
        .other          _Z10gated_siluIfEvPT_S1_ii,@"STO_CUDA_ENTRY STV_DEFAULT"
_Z10gated_siluIfEvPT_S1_ii:
.text._Z10gated_siluIfEvPT_S1_ii:
[----:B------:R-:W-:Y:S01]  /*0000*/  LDC R1, c[0x0][0x37c] ;  /* 0x0000df00ff017b82 */ /* 0x000fe20000000800 */
[----:B------:R-:W0:Y:S07]  /*0010*/  S2R R3, SR_TID.X ;  /* 0x0000000000037919 */ /* 0x000e2e0000002100 */
[----:B------:R-:W0:Y:S08]  /*0020*/  S2UR UR5, SR_CTAID.Y ;  /* 0x00000000000579c3 */ /* 0x000e300000002600 */
[----:B------:R-:W0:Y:S08]  /*0030*/  LDC R0, c[0x0][0x360] ;  /* 0x0000d800ff007b82 */ /* 0x000e300000000800 */
[----:B------:R-:W1:Y:S08]  /*0040*/  LDC.64 R6, c[0x0][0x390] ;  /* 0x0000e400ff067b82 */ /* 0x000e700000000a00 */
[----:B------:R-:W2:Y:S01]  /*0050*/  S2UR UR4, SR_CTAID.X ;  /* 0x00000000000479c3 */ /* 0x000ea20000002500 */
[----:B0-----:R-:W-:-:S02]  /*0060*/  IMAD R0, R0, UR5, R3 ;  /* 0x0000000500007c24 */ /* 0x001fc4000f8e0203 */
[C---:B-1----:R-:W-:Y:S02]  /*0070*/  IMAD R2, R7.reuse, R6, RZ ;  /* 0x0000000607027224 */ /* 0x042fe400078e02ff */
[----:B--2---:R-:W-:-:S05]  /*0080*/  IMAD R7, R7, UR4, R0 ;  /* 0x0000000407077c24 */ /* 0x004fca000f8e0200 */
[----:B------:R-:W-:-:S13]  /*0090*/  ISETP.GE.AND P0, PT, R7, R2, PT ;  /* 0x000000020700720c */ /* 0x000fda0003f06270 */
[----:B------:R-:W-:Y:S05]  /*00a0*/  @P0 EXIT ;  /* 0x000000000000094d */ /* 0x000fea0003800000 */
[----:B------:R-:W0:Y:S01]  /*00b0*/  LDC.64 R4, c[0x0][0x380] ;  /* 0x0000e000ff047b82 */ /* 0x000e220000000a00 */
[----:B------:R-:W1:Y:S07]  /*00c0*/  LDCU.64 UR4, c[0x0][0x358] ;  /* 0x00006b00ff0477ac */ /* 0x000e6e0008000a00 */
[----:B------:R-:W2:Y:S01]  /*00d0*/  LDC.64 R2, c[0x0][0x388] ;  /* 0x0000e200ff027b82 */ /* 0x000ea20000000a00 */
[----:B0-----:R-:W-:-:S05]  /*00e0*/  IMAD.WIDE R4, R7, 0x4, R4 ;  /* 0x0000000407047825 */ /* 0x001fca00078e0204 */
[----:B-1----:R-:W3:Y:S01]  /*00f0*/  LDG.E R0, desc[UR4][R4.64] ;  /* 0x0000000404007981 */ /* 0x002ee2000c1e1900 */
[----:B--2---:R-:W-:-:S05]  /*0100*/  IMAD.WIDE R2, R7, 0x4, R2 ;  /* 0x0000000407027825 */ /* 0x004fca00078e0202 */
[----:B------:R0:W2:Y:S01]  /*0110*/  LDG.E R11, desc[UR4][R2.64] ;  /* 0x00000004020b7981 */ /* 0x0000a2000c1e1900 */
[----:B------:R-:W-:Y:S01]  /*0120*/  IMAD.MOV.U32 R7, RZ, RZ, 0x3bbb989d ;  /* 0x3bbb989dff077424 */ /* 0x000fe200078e00ff */
[----:B------:R-:W-:Y:S01]  /*0130*/  BSSY.RECONVERGENT B0, `(.L_x_0) ;  /* 0x0000020000007945 */ /* 0x000fe20003800200 */
[----:B------:R-:W-:Y:S02]  /*0140*/  IMAD.MOV.U32 R9, RZ, RZ, 0x437c0000 ;  /* 0x437c0000ff097424 */ /* 0x000fe400078e00ff */
[----:B0-----:R-:W-:Y:S02]  /*0150*/  IMAD.MOV.U32 R2, RZ, RZ, 0x1 ;  /* 0x00000001ff027424 */ /* 0x001fe400078e00ff */
[----:B---3--:R-:W-:-:S04]  /*0160*/  FFMA.SAT R6, R0, -R7, 0.5 ;  /* 0x3f00000000067423 */ /* 0x008fc80000002807 */
[----:B------:R-:W-:-:S04]  /*0170*/  FFMA.RM R6, R6, R9, 12582913 ;  /* 0x4b40000106067423 */ /* 0x000fc80000004009 */
[C---:B------:R-:W-:Y:S01]  /*0180*/  FADD R7, R6.reuse, -12583039 ;  /* 0xcb40007f06077421 */ /* 0x040fe20000000000 */
[----:B------:R-:W-:-:S03]  /*0190*/  IMAD.SHL.U32 R6, R6, 0x800000, RZ ;  /* 0x0080000006067824 */ /* 0x000fc600078e00ff */
[----:B------:R-:W-:-:S04]  /*01a0*/  FFMA R7, R0, -1.4426950216293334961, -R7 ;  /* 0xbfb8aa3b00077823 */ /* 0x000fc80000000807 */
[----:B------:R-:W-:-:S04]  /*01b0*/  FFMA R10, R0, -1.925963033500011079e-08, R7 ;  /* 0xb2a57060000a7823 */ /* 0x000fc80000000007 */
[----:B------:R-:W0:Y:S02]  /*01c0*/  MUFU.EX2 R7, R10 ;  /* 0x0000000a00077308 */ /* 0x000e240000000800 */
[----:B0-----:R-:W-:-:S06]  /*01d0*/  FMUL R12, R6, R7 ;  /* 0x00000007060c7220 */ /* 0x001fcc0000400000 */
[----:B------:R-:W0:Y:S02]  /*01e0*/  F2F.F64.F32 R6, R12 ;  /* 0x0000000c00067310 */ /* 0x000e240000201800 */
[----:B0-----:R-:W-:-:S06]  /*01f0*/  DADD R6, R6, 1 ;  /* 0x3ff0000006067429 */ /* 0x001fcc0000000000 */
[----:B------:R-:W0:Y:S02]  /*0200*/  MUFU.RCP64H R3, R7 ;  /* 0x0000000700037308 */ /* 0x000e240000001800 */
[----:B0-----:R-:W-:-:S08]  /*0210*/  DFMA R8, -R6, R2, 1 ;  /* 0x3ff000000608742b */ /* 0x001fd00000000102 */
[----:B------:R-:W-:-:S08]  /*0220*/  DFMA R8, R8, R8, R8 ;  /* 0x000000080808722b */ /* 0x000fd00000000008 */
[----:B------:R-:W-:Y:S01]  /*0230*/  DFMA R2, R2, R8, R2 ;  /* 0x000000080202722b */ /* 0x000fe20000000002 */
[----:B--2---:R-:W-:-:S07]  /*0240*/  FMUL R8, R0, R11 ;  /* 0x0000000b00087220 */ /* 0x004fce0000400000 */
[----:B------:R-:W-:Y:S01]  /*0250*/  DFMA R10, -R6, R2, 1 ;  /* 0x3ff00000060a742b */ /* 0x000fe20000000102 */
[----:B------:R-:W0:Y:S07]  /*0260*/  F2F.F64.F32 R8, R8 ;  /* 0x0000000800087310 */ /* 0x000e2e0000201800 */
[----:B------:R-:W-:-:S08]  /*0270*/  DFMA R2, R2, R10, R2 ;  /* 0x0000000a0202722b */ /* 0x000fd00000000002 */
[----:B0-----:R-:W-:Y:S01]  /*0280*/  DMUL R10, R8, R2 ;  /* 0x00000002080a7228 */ /* 0x001fe20000000000 */
[----:B------:R-:W-:-:S07]  /*0290*/  FSETP.GEU.AND P1, PT, |R9|, 6.5827683646048100446e-37, PT ;  /* 0x036000000900780b */ /* 0x000fce0003f2e200 */
[----:B------:R-:W-:-:S08]  /*02a0*/  DFMA R12, -R6, R10, R8 ;  /* 0x0000000a060c722b */ /* 0x000fd00000000108 */
[----:B------:R-:W-:-:S10]  /*02b0*/  DFMA R2, R2, R12, R10 ;  /* 0x0000000c0202722b */ /* 0x000fd4000000000a */
[----:B------:R-:W-:-:S05]  /*02c0*/  FFMA R0, RZ, R7, R3 ;  /* 0x00000007ff007223 */ /* 0x000fca0000000003 */
[----:B------:R-:W-:-:S13]  /*02d0*/  FSETP.GT.AND P0, PT, |R0|, 1.469367938527859385e-39, PT ;  /* 0x001000000000780b */ /* 0x000fda0003f04200 */
[----:B------:R-:W-:Y:S05]  /*02e0*/  @P0 BRA P1, `(.L_x_1) ;  /* 0x0000000000100947 */ /* 0x000fea0000800000 */
[----:B------:R-:W-:-:S07]  /*02f0*/  MOV R0, 0x310 ;  /* 0x0000031000007802 */ /* 0x000fce0000000f00 */
[----:B------:R-:W-:Y:S05]  /*0300*/  CALL.REL.NOINC `($__internal_0_$__cuda_sm20_div_rn_f64_full) ;  /* 0x0000000000187944 */ /* 0x000fea0003c00000 */
[----:B------:R-:W-:Y:S02]  /*0310*/  IMAD.MOV.U32 R2, RZ, RZ, R12 ;  /* 0x000000ffff027224 */ /* 0x000fe400078e000c */
[----:B------:R-:W-:-:S07]  /*0320*/  IMAD.MOV.U32 R3, RZ, RZ, R13 ;  /* 0x000000ffff037224 */ /* 0x000fce00078e000d */
.L_x_1:
[----:B------:R-:W-:Y:S05]  /*0330*/  BSYNC.RECONVERGENT B0 ;  /* 0x0000000000007941 */ /* 0x000fea0003800200 */
.L_x_0:
[----:B------:R-:W0:Y:S02]  /*0340*/  F2F.F32.F64 R3, R2 ;  /* 0x0000000200037310 */ /* 0x000e240000301000 */
[----:B0-----:R-:W-:Y:S01]  /*0350*/  STG.E desc[UR4][R4.64], R3 ;  /* 0x0000000304007986 */ /* 0x001fe2000c101904 */
[----:B------:R-:W-:Y:S05]  /*0360*/  EXIT ;  /* 0x000000000000794d */ /* 0x000fea0003800000 */
        .weak           $__internal_0_$__cuda_sm20_div_rn_f64_full
        .type           $__internal_0_$__cuda_sm20_div_rn_f64_full,@function
        .size           $__internal_0_$__cuda_sm20_div_rn_f64_full,(.L_x_24 - $__internal_0_$__cuda_sm20_div_rn_f64_full)
$__internal_0_$__cuda_sm20_div_rn_f64_full:
[C---:B------:R-:W-:Y:S01]  /*0370*/  FSETP.GEU.AND P0, PT, |R7|.reuse, 1.469367938527859385e-39, PT ;  /* 0x001000000700780b */ /* 0x040fe20003f0e200 */
[----:B------:R-:W-:Y:S01]  /*0380*/  IMAD.MOV.U32 R16, RZ, RZ, 0x1 ;  /* 0x00000001ff107424 */ /* 0x000fe200078e00ff */
[----:B------:R-:W-:Y:S01]  /*0390*/  LOP3.LUT R2, R7, 0x800fffff, RZ, 0xc0, !PT ;  /* 0x800fffff07027812 */ /* 0x000fe200078ec0ff */
[----:B------:R-:W-:Y:S01]  /*03a0*/  BSSY.RECONVERGENT B1, `(.L_x_2) ;  /* 0x0000055000017945 */ /* 0x000fe20003800200 */
[C---:B------:R-:W-:Y:S02]  /*03b0*/  FSETP.GEU.AND P2, PT, |R9|.reuse, 1.469367938527859385e-39, PT ;  /* 0x001000000900780b */ /* 0x040fe40003f4e200 */
[----:B------:R-:W-:Y:S01]  /*03c0*/  LOP3.LUT R3, R2, 0x3ff00000, RZ, 0xfc, !PT ;  /* 0x3ff0000002037812 */ /* 0x000fe200078efcff */
[----:B------:R-:W-:Y:S01]  /*03d0*/  IMAD.MOV.U32 R2, RZ, RZ, R6 ;  /* 0x000000ffff027224 */ /* 0x000fe200078e0006 */
[----:B------:R-:W-:Y:S02]  /*03e0*/  LOP3.LUT R12, R9, 0x7ff00000, RZ, 0xc0, !PT ;  /* 0x7ff00000090c7812 */ /* 0x000fe400078ec0ff */
[----:B------:R-:W-:-:S03]  /*03f0*/  LOP3.LUT R15, R7, 0x7ff00000, RZ, 0xc0, !PT ;  /* 0x7ff00000070f7812 */ /* 0x000fc600078ec0ff */
[----:B------:R-:W-:Y:S01]  /*0400*/  @!P0 DMUL R2, R6, 8.98846567431157953865e+307 ;  /* 0x7fe0000006028828 */ /* 0x000fe20000000000 */
[----:B------:R-:W-:-:S03]  /*0410*/  ISETP.GE.U32.AND P1, PT, R12, R15, PT ;  /* 0x0000000f0c00720c */ /* 0x000fc60003f26070 */
[----:B------:R-:W-:Y:S01]  /*0420*/  @!P2 LOP3.LUT R13, R7, 0x7ff00000, RZ, 0xc0, !PT ;  /* 0x7ff00000070da812 */ /* 0x000fe200078ec0ff */
[----:B------:R-:W-:Y:S01]  /*0430*/  @!P2 IMAD.MOV.U32 R18, RZ, RZ, RZ ;  /* 0x000000ffff12a224 */ /* 0x000fe200078e00ff */
[----:B------:R-:W0:Y:S02]  /*0440*/  MUFU.RCP64H R17, R3 ;  /* 0x0000000300117308 */ /* 0x000e240000001800 */
[----:B------:R-:W-:Y:S01]  /*0450*/  @!P2 ISETP.GE.U32.AND P3, PT, R12, R13, PT ;  /* 0x0000000d0c00a20c */ /* 0x000fe20003f66070 */
[----:B------:R-:W-:-:S05]  /*0460*/  IMAD.MOV.U32 R13, RZ, RZ, 0x1ca00000 ;  /* 0x1ca00000ff0d7424 */ /* 0x000fca00078e00ff */
[----:B------:R-:W-:-:S04]  /*0470*/  @!P2 SEL R19, R13, 0x63400000, !P3 ;  /* 0x634000000d13a807 */ /* 0x000fc80005800000 */
[----:B------:R-:W-:-:S04]  /*0480*/  @!P2 LOP3.LUT R19, R19, 0x80000000, R9, 0xf8, !PT ;  /* 0x800000001313a812 */ /* 0x000fc800078ef809 */
[----:B------:R-:W-:Y:S01]  /*0490*/  @!P2 LOP3.LUT R19, R19, 0x100000, RZ, 0xfc, !PT ;  /* 0x001000001313a812 */ /* 0x000fe200078efcff */
[----:B0-----:R-:W-:-:S08]  /*04a0*/  DFMA R10, R16, -R2, 1 ;  /* 0x3ff00000100a742b */ /* 0x001fd00000000802 */
[----:B------:R-:W-:-:S08]  /*04b0*/  DFMA R10, R10, R10, R10 ;  /* 0x0000000a0a0a722b */ /* 0x000fd0000000000a */
[----:B------:R-:W-:Y:S01]  /*04c0*/  DFMA R16, R16, R10, R16 ;  /* 0x0000000a1010722b */ /* 0x000fe20000000010 */
[----:B------:R-:W-:Y:S01]  /*04d0*/  SEL R11, R13, 0x63400000, !P1 ;  /* 0x634000000d0b7807 */ /* 0x000fe20004800000 */
[----:B------:R-:W-:-:S03]  /*04e0*/  IMAD.MOV.U32 R10, RZ, RZ, R8 ;  /* 0x000000ffff0a7224 */ /* 0x000fc600078e0008 */
[----:B------:R-:W-:-:S03]  /*04f0*/  LOP3.LUT R11, R11, 0x800fffff, R9, 0xf8, !PT ;  /* 0x800fffff0b0b7812 */ /* 0x000fc600078ef809 */
[----:B------:R-:W-:-:S03]  /*0500*/  DFMA R20, R16, -R2, 1 ;  /* 0x3ff000001014742b */ /* 0x000fc60000000802 */
[----:B------:R-:W-:-:S05]  /*0510*/  @!P2 DFMA R10, R10, 2, -R18 ;  /* 0x400000000a0aa82b */ /* 0x000fca0000000812 */
[----:B------:R-:W-:Y:S01]  /*0520*/  DFMA R16, R16, R20, R16 ;  /* 0x000000141010722b */ /* 0x000fe20000000010 */
[----:B------:R-:W-:Y:S02]  /*0530*/  IMAD.MOV.U32 R21, RZ, RZ, R12 ;  /* 0x000000ffff157224 */ /* 0x000fe400078e000c */
[----:B------:R-:W-:Y:S01]  /*0540*/  IMAD.MOV.U32 R20, RZ, RZ, R15 ;  /* 0x000000ffff147224 */ /* 0x000fe200078e000f */
[----:B------:R-:W-:Y:S02]  /*0550*/  @!P0 LOP3.LUT R20, R3, 0x7ff00000, RZ, 0xc0, !PT ;  /* 0x7ff0000003148812 */ /* 0x000fe400078ec0ff */
[----:B------:R-:W-:Y:S02]  /*0560*/  @!P2 LOP3.LUT R21, R11, 0x7ff00000, RZ, 0xc0, !PT ;  /* 0x7ff000000b15a812 */ /* 0x000fe400078ec0ff */
[----:B------:R-:W-:Y:S01]  /*0570*/  DMUL R18, R16, R10 ;  /* 0x0000000a10127228 */ /* 0x000fe20000000000 */
[----:B------:R-:W-:Y:S02]  /*0580*/  VIADD R23, R20, 0xffffffff ;  /* 0xffffffff14177836 */ /* 0x000fe40000000000 */
[----:B------:R-:W-:-:S05]  /*0590*/  VIADD R22, R21, 0xffffffff ;  /* 0xffffffff15167836 */ /* 0x000fca0000000000 */
[----:B------:R-:W-:Y:S01]  /*05a0*/  DFMA R14, R18, -R2, R10 ;  /* 0x80000002120e722b */ /* 0x000fe2000000000a */
[----:B------:R-:W-:-:S04]  /*05b0*/  ISETP.GT.U32.AND P0, PT, R22, 0x7feffffe, PT ;  /* 0x7feffffe1600780c */ /* 0x000fc80003f04070 */
[----:B------:R-:W-:-:S03]  /*05c0*/  ISETP.GT.U32.OR P0, PT, R23, 0x7feffffe, P0 ;  /* 0x7feffffe1700780c */ /* 0x000fc60000704470 */
[----:B------:R-:W-:-:S10]  /*05d0*/  DFMA R14, R16, R14, R18 ;  /* 0x0000000e100e722b */ /* 0x000fd40000000012 */
[----:B------:R-:W-:Y:S05]  /*05e0*/  @P0 BRA `(.L_x_3) ;  /* 0x00000000006c0947 */ /* 0x000fea0003800000 */
[----:B------:R-:W-:-:S04]  /*05f0*/  LOP3.LUT R9, R7, 0x7ff00000, RZ, 0xc0, !PT ;  /* 0x7ff0000007097812 */ /* 0x000fc800078ec0ff */
[CC--:B------:R-:W-:Y:S02]  /*0600*/  VIADDMNMX R8, R12.reuse, -R9.reuse, 0xb9600000, !PT ;  /* 0xb96000000c087446 */ /* 0x0c0fe40007800909 */
[----:B------:R-:W-:Y:S02]  /*0610*/  ISETP.GE.U32.AND P0, PT, R12, R9, PT ;  /* 0x000000090c00720c */ /* 0x000fe40003f06070 */
[----:B------:R-:W-:Y:S02]  /*0620*/  VIMNMX R8, PT, PT, R8, 0x46a00000, PT ;  /* 0x46a0000008087848 */ /* 0x000fe40003fe0100 */
[----:B------:R-:W-:-:S05]  /*0630*/  SEL R13, R13, 0x63400000, !P0 ;  /* 0x634000000d0d7807 */ /* 0x000fca0004000000 */
[----:B------:R-:W-:Y:S02]  /*0640*/  IMAD.IADD R16, R8, 0x1, -R13 ;  /* 0x0000000108107824 */ /* 0x000fe400078e0a0d */
[----:B------:R-:W-:Y:S02]  /*0650*/  IMAD.MOV.U32 R8, RZ, RZ, RZ ;  /* 0x000000ffff087224 */ /* 0x000fe400078e00ff */
[----:B------:R-:W-:-:S06]  /*0660*/  VIADD R9, R16, 0x7fe00000 ;  /* 0x7fe0000010097836 */ /* 0x000fcc0000000000 */
[----:B------:R-:W-:-:S10]  /*0670*/  DMUL R12, R14, R8 ;  /* 0x000000080e0c7228 */ /* 0x000fd40000000000 */
[----:B------:R-:W-:-:S13]  /*0680*/  FSETP.GTU.AND P0, PT, |R13|, 1.469367938527859385e-39, PT ;  /* 0x001000000d00780b */ /* 0x000fda0003f0c200 */
[----:B------:R-:W-:Y:S05]  /*0690*/  @P0 BRA `(.L_x_4) ;  /* 0x0000000000940947 */ /* 0x000fea0003800000 */
[----:B------:R-:W-:Y:S01]  /*06a0*/  DFMA R2, R14, -R2, R10 ;  /* 0x800000020e02722b */ /* 0x000fe2000000000a */
[----:B------:R-:W-:-:S09]  /*06b0*/  IMAD.MOV.U32 R8, RZ, RZ, RZ ;  /* 0x000000ffff087224 */ /* 0x000fd200078e00ff */
[C---:B------:R-:W-:Y:S02]  /*06c0*/  FSETP.NEU.AND P0, PT, R3.reuse, RZ, PT ;  /* 0x000000ff0300720b */ /* 0x040fe40003f0d000 */
[----:B------:R-:W-:-:S04]  /*06d0*/  LOP3.LUT R7, R3, 0x80000000, R7, 0x48, !PT ;  /* 0x8000000003077812 */ /* 0x000fc800078e4807 */
[----:B------:R-:W-:-:S07]  /*06e0*/  LOP3.LUT R9, R7, R9, RZ, 0xfc, !PT ;  /* 0x0000000907097212 */ /* 0x000fce00078efcff */
[----:B------:R-:W-:Y:S05]  /*06f0*/  @!P0 BRA `(.L_x_4) ;  /* 0x00000000007c8947 */ /* 0x000fea0003800000 */
[----:B------:R-:W-:Y:S01]  /*0700*/  IMAD.MOV R3, RZ, RZ, -R16 ;  /* 0x000000ffff037224 */ /* 0x000fe200078e0a10 */
[----:B------:R-:W-:Y:S01]  /*0710*/  DMUL.RP R8, R14, R8 ;  /* 0x000000080e087228 */ /* 0x000fe20000008000 */
[----:B------:R-:W-:-:S06]  /*0720*/  IMAD.MOV.U32 R2, RZ, RZ, RZ ;  /* 0x000000ffff027224 */ /* 0x000fcc00078e00ff */
[----:B------:R-:W-:-:S03]  /*0730*/  DFMA R2, R12, -R2, R14 ;  /* 0x800000020c02722b */ /* 0x000fc6000000000e */
[----:B------:R-:W-:-:S03]  /*0740*/  LOP3.LUT R7, R9, R7, RZ, 0x3c, !PT ;  /* 0x0000000709077212 */ /* 0x000fc600078e3cff */
[----:B------:R-:W-:-:S04]  /*0750*/  IADD3 R2, PT, PT, -R16, -0x43300000, RZ ;  /* 0xbcd0000010027810 */ /* 0x000fc80007ffe1ff */
[----:B------:R-:W-:-:S04]  /*0760*/  FSETP.NEU.AND P0, PT, |R3|, R2, PT ;  /* 0x000000020300720b */ /* 0x000fc80003f0d200 */
[----:B------:R-:W-:Y:S02]  /*0770*/  FSEL R12, R8, R12, !P0 ;  /* 0x0000000c080c7208 */ /* 0x000fe40004000000 */
[----:B------:R-:W-:Y:S01]  /*0780*/  FSEL R13, R7, R13, !P0 ;  /* 0x0000000d070d7208 */ /* 0x000fe20004000000 */
[----:B------:R-:W-:Y:S06]  /*0790*/  BRA `(.L_x_4) ;  /* 0x0000000000547947 */ /* 0x000fec0003800000 */
.L_x_3:
[----:B------:R-:W-:-:S14]  /*07a0*/  DSETP.NAN.AND P0, PT, R8, R8, PT ;  /* 0x000000080800722a */ /* 0x000fdc0003f08000 */
[----:B------:R-:W-:Y:S05]  /*07b0*/  @P0 BRA `(.L_x_5) ;  /* 0x0000000000440947 */ /* 0x000fea0003800000 */
[----:B------:R-:W-:-:S14]  /*07c0*/  DSETP.NAN.AND P0, PT, R6, R6, PT ;  /* 0x000000060600722a */ /* 0x000fdc0003f08000 */
[----:B------:R-:W-:Y:S05]  /*07d0*/  @P0 BRA `(.L_x_6) ;  /* 0x0000000000300947 */ /* 0x000fea0003800000 */
[----:B------:R-:W-:Y:S01]  /*07e0*/  ISETP.NE.AND P0, PT, R21, R20, PT ;  /* 0x000000141500720c */ /* 0x000fe20003f05270 */
[----:B------:R-:W-:Y:S02]  /*07f0*/  IMAD.MOV.U32 R12, RZ, RZ, 0x0 ;  /* 0x00000000ff0c7424 */ /* 0x000fe400078e00ff */
[----:B------:R-:W-:-:S10]  /*0800*/  IMAD.MOV.U32 R13, RZ, RZ, -0x80000 ;  /* 0xfff80000ff0d7424 */ /* 0x000fd400078e00ff */
[----:B------:R-:W-:Y:S05]  /*0810*/  @!P0 BRA `(.L_x_4) ;  /* 0x0000000000348947 */ /* 0x000fea0003800000 */
[----:B------:R-:W-:Y:S02]  /*0820*/  ISETP.NE.AND P0, PT, R21, 0x7ff00000, PT ;  /* 0x7ff000001500780c */ /* 0x000fe40003f05270 */
[----:B------:R-:W-:Y:S02]  /*0830*/  LOP3.LUT R13, R9, 0x80000000, R7, 0x48, !PT ;  /* 0x80000000090d7812 */ /* 0x000fe400078e4807 */
[----:B------:R-:W-:-:S13]  /*0840*/  ISETP.EQ.OR P0, PT, R20, RZ, !P0 ;  /* 0x000000ff1400720c */ /* 0x000fda0004702670 */
[----:B------:R-:W-:Y:S01]  /*0850*/  @P0 LOP3.LUT R2, R13, 0x7ff00000, RZ, 0xfc, !PT ;  /* 0x7ff000000d020812 */ /* 0x000fe200078efcff */
[----:B------:R-:W-:Y:S02]  /*0860*/  @!P0 IMAD.MOV.U32 R12, RZ, RZ, RZ ;  /* 0x000000ffff0c8224 */ /* 0x000fe400078e00ff */
[----:B------:R-:W-:Y:S02]  /*0870*/  @P0 IMAD.MOV.U32 R12, RZ, RZ, RZ ;  /* 0x000000ffff0c0224 */ /* 0x000fe400078e00ff */
[----:B------:R-:W-:Y:S01]  /*0880*/  @P0 IMAD.MOV.U32 R13, RZ, RZ, R2 ;  /* 0x000000ffff0d0224 */ /* 0x000fe200078e0002 */
[----:B------:R-:W-:Y:S06]  /*0890*/  BRA `(.L_x_4) ;  /* 0x0000000000147947 */ /* 0x000fec0003800000 */
.L_x_6:
[----:B------:R-:W-:Y:S01]  /*08a0*/  LOP3.LUT R13, R7, 0x80000, RZ, 0xfc, !PT ;  /* 0x00080000070d7812 */ /* 0x000fe200078efcff */
[----:B------:R-:W-:Y:S01]  /*08b0*/  IMAD.MOV.U32 R12, RZ, RZ, R6 ;  /* 0x000000ffff0c7224 */ /* 0x000fe200078e0006 */
[----:B------:R-:W-:Y:S06]  /*08c0*/  BRA `(.L_x_4) ;  /* 0x0000000000087947 */ /* 0x000fec0003800000 */
.L_x_5:
[----:B------:R-:W-:Y:S01]  /*08d0*/  LOP3.LUT R13, R9, 0x80000, RZ, 0xfc, !PT ;  /* 0x00080000090d7812 */ /* 0x000fe200078efcff */
[----:B------:R-:W-:-:S07]  /*08e0*/  IMAD.MOV.U32 R12, RZ, RZ, R8 ;  /* 0x000000ffff0c7224 */ /* 0x000fce00078e0008 */
.L_x_4:
[----:B------:R-:W-:Y:S05]  /*08f0*/  BSYNC.RECONVERGENT B1 ;  /* 0x0000000000017941 */ /* 0x000fea0003800200 */
.L_x_2:
[----:B------:R-:W-:Y:S02]  /*0900*/  IMAD.MOV.U32 R2, RZ, RZ, R0 ;  /* 0x000000ffff027224 */ /* 0x000fe400078e0000 */
[----:B------:R-:W-:-:S04]  /*0910*/  IMAD.MOV.U32 R3, RZ, RZ, 0x0 ;  /* 0x00000000ff037424 */ /* 0x000fc800078e00ff */
[----:B------:R-:W-:Y:S05]  /*0920*/  RET.REL.NODEC R2 `(_Z10gated_siluIfEvPT_S1_ii) ;  /* 0xfffffff402b47950 */ /* 0x000fea0003c3ffff */
.L_x_7:
[----:B------:R-:W-:-:S00]  /*0930*/  BRA `(.L_x_7) ;  /* 0xfffffffc00fc7947 */ /* 0x000fc0000383ffff */
[----:B------:R-:W-:-:S00]  /*0940*/  NOP ;  /* 0x0000000000007918 */ /* 0x000fc00000000000 */
        /* <DEDUP_REMOVED lines=11> */
.L_x_24:


//--------------------- .text._Z10gated_geluIfEvPT_S1_ii --------------------------
	.section	.text._Z10gated_geluIfEvPT_S1_ii,"ax",@progbits
	.align	128
        .global         _Z10gated_geluIfEvPT_S1_ii
        .type           _Z10gated_geluIfEvPT_S1_ii,@function
        .size           _Z10gated_geluIfEvPT_S1_ii,(.L_x_27 - _Z10gated_geluIfEvPT_S1_ii)
        .other          _Z10gated_geluIfEvPT_S1_ii,@"STO_CUDA_ENTRY STV_DEFAULT"
_Z10gated_geluIfEvPT_S1_ii:
.text._Z10gated_geluIfEvPT_S1_ii:
        /* <DEDUP_REMOVED lines=16> */
[----:B--2---:R-:W-:-:S06]  /*0100*/  IMAD.WIDE R4, R7, 0x4, R4 ;  /* 0x0000000407047825 */ /* 0x004fcc00078e0204 */
[----:B------:R0:W2:Y:S01]  /*0110*/  LDG.E R4, desc[UR4][R4.64] ;  /* 0x0000000404047981 */ /* 0x0000a2000c1e1900 */
[----:B------:R-:W-:Y:S01]  /*0120*/  HFMA2 R11, -RZ, RZ, 1.875, 0 ;  /* 0x3f800000ff0b7431 */ /* 0x000fe200000001ff */
[----:B------:R-:W-:Y:S01]  /*0130*/  MOV R10, 0x3c80f082 ;  /* 0x3c80f082000a7802 */ /* 0x000fe20000000f00 */
[----:B---3--:R-:W-:-:S04]  /*0140*/  FMUL R7, R6, 0.035677406936883926392 ;  /* 0x3d12227906077820 */ /* 0x008fc80000400000 */
[----:B------:R-:W-:-:S04]  /*0150*/  FFMA R7, R6, R7, 0.79788458347320556641 ;  /* 0x3f4c422a06077423 */ /* 0x000fc80000000007 */
[----:B------:R-:W-:-:S04]  /*0160*/  FMUL R7, R6, R7 ;  /* 0x0000000706077220 */ /* 0x000fc80000400000 */
[C---:B------:R-:W-:Y:S01]  /*0170*/  FMUL R0, |R7|.reuse, 2.8853900432586669922 ;  /* 0x4038aa3b07007820 */ /* 0x040fe20000400200 */
[C---:B------:R-:W-:Y:S01]  /*0180*/  FMUL R9, R7.reuse, R7 ;  /* 0x0000000707097220 */ /* 0x040fe20000400000 */
[C---:B------:R-:W-:Y:S02]  /*0190*/  FSETP.GE.AND P1, PT, |R7|.reuse, 0.60000002384185791016, PT ;  /* 0x3f19999a0700780b */ /* 0x040fe40003f26200 */
[----:B------:R-:W-:Y:S01]  /*01a0*/  FSETP.GE.AND P0, PT, |R7|, 9.010913848876953125, PT ;  /* 0x41102cb40700780b */ /* 0x000fe20003f06200 */
[C---:B------:R-:W-:Y:S01]  /*01b0*/  FFMA R10, R9.reuse, R10, -0.052303962409496307373 ;  /* 0xbd563cae090a7423 */ /* 0x040fe2000000000a */
[----:B------:R-:W1:Y:S03]  /*01c0*/  MUFU.EX2 R0, R0 ;  /* 0x0000000000007308 */ /* 0x000e660000000800 */
[----:B------:R-:W-:Y:S01]  /*01d0*/  FFMA R12, R9, R10, 0.1331529766321182251 ;  /* 0x3e085941090c7423 */ /* 0x000fe2000000000a */
[----:B-1----:R-:W-:-:S03]  /*01e0*/  FADD R8, R0, 1 ;  /* 0x3f80000000087421 */ /* 0x002fc60000000000 */
[----:B------:R-:W-:-:S04]  /*01f0*/  FFMA R0, R9, R12, -0.33332768082618713379 ;  /* 0xbeaaa9ed09007423 */ /* 0x000fc8000000000c */
[----:B------:R-:W-:Y:S01]  /*0200*/  FFMA R0, R9, R0, RZ ;  /* 0x0000000009007223 */ /* 0x000fe200000000ff */
[----:B------:R-:W0:Y:S02]  /*0210*/  MUFU.RCP R8, R8 ;  /* 0x0000000800087308 */ /* 0x000e240000001000 */
[----:B0-----:R-:W-:-:S05]  /*0220*/  FFMA R5, R8, -2, R11 ;  /* 0xc000000008057823 */ /* 0x001fca000000000b */
[----:B------:R-:W-:Y:S01]  /*0230*/  FSEL R10, R5, 1, !P0 ;  /* 0x3f800000050a7808 */ /* 0x000fe20004000000 */
[----:B------:R-:W-:-:S03]  /*0240*/  HFMA2 R5, -RZ, RZ, 1.75, 0 ;  /* 0x3f000000ff057431 */ /* 0x000fc600000001ff */
[--C-:B------:R-:W-:Y:S01]  /*0250*/  LOP3.LUT R10, R10, 0x80000000, R7.reuse, 0xb8, !PT ;  /* 0x800000000a0a7812 */ /* 0x100fe200078eb807 */
[----:B------:R-:W-:-:S04]  /*0260*/  @!P1 FFMA R10, R7, R0, R7 ;  /* 0x00000000070a9223 */ /* 0x000fc80000000007 */
[----:B------:R-:W-:-:S04]  /*0270*/  FFMA R5, R10, R5, 0.5 ;  /* 0x3f0000000a057423 */ /* 0x000fc80000000005 */
[----:B------:R-:W-:-:S04]  /*0280*/  FMUL R5, R6, R5 ;  /* 0x0000000506057220 */ /* 0x000fc80000400000 */
[----:B--2---:R-:W-:-:S05]  /*0290*/  FMUL R5, R4, R5 ;  /* 0x0000000504057220 */ /* 0x004fca0000400000 */
[----:B------:R-:W-:Y:S01]  /*02a0*/  STG.E desc[UR4][R2.64], R5 ;  /* 0x0000000502007986 */ /* 0x000fe2000c101904 */
[----:B------:R-:W-:Y:S05]  /*02b0*/  EXIT ;  /* 0x000000000000794d */ /* 0x000fea0003800000 */
.L_x_8:
        /* <DEDUP_REMOVED lines=12> */
.L_x_27:


//--------------------- .text._Z19add_bias_quick_geluIfEvPT_PKS0_ii --------------------------
	.section	.text._Z19add_bias_quick_geluIfEvPT_PKS0_ii,"ax",@progbits
	.align	128
        .global         _Z19add_bias_quick_geluIfEvPT_PKS0_ii
        .type           _Z19add_bias_quick_geluIfEvPT_PKS0_ii,@function
        .size           _Z19add_bias_quick_geluIfEvPT_PKS0_ii,(.L_x_25 - _Z19add_bias_quick_geluIfEvPT_PKS0_ii)
        .other          _Z19add_bias_quick_geluIfEvPT_PKS0_ii,@"STO_CUDA_ENTRY STV_DEFAULT"
_Z19add_bias_quick_geluIfEvPT_PKS0_ii:
.text._Z19add_bias_quick_geluIfEvPT_PKS0_ii:
        /* <DEDUP_REMOVED lines=11> */
[----:B------:R-:W0:Y:S01]  /*00b0*/  LDCU.64 UR4, c[0x0][0x388] ;  /* 0x00007100ff0477ac */ /* 0x000e220008000a00 */
[----:B------:R-:W1:Y:S01]  /*00c0*/  LDC.64 R4, c[0x0][0x380] ;  /* 0x0000e000ff047b82 */ /* 0x000e620000000a00 */
[----:B0-----:R-:W-:-:S04]  /*00d0*/  ISETP.NE.U32.AND P0, PT, RZ, UR4, PT ;  /* 0x00000004ff007c0c */ /* 0x001fc8000bf05070 */
[----:B------:R-:W-:Y:S01]  /*00e0*/  ISETP.NE.AND.EX P0, PT, RZ, UR5, PT, P0 ;  /* 0x00000005ff007c0c */ /* 0x000fe2000bf05300 */
[----:B------:R-:W0:Y:S01]  /*00f0*/  LDCU.64 UR4, c[0x0][0x358] ;  /* 0x00006b00ff0477ac */ /* 0x000e220008000a00 */
[----:B-1----:R-:W-:-:S11]  /*0100*/  IMAD.WIDE R4, R3, 0x4, R4 ;  /* 0x0000000403047825 */ /* 0x002fd600078e0204 */
[----:B------:R-:W1:Y:S01]  /*0110*/  @P0 LDC.64 R6, c[0x0][0x388] ;  /* 0x0000e200ff060b82 */ /* 0x000e620000000a00 */
[----:B0-----:R-:W2:Y:S01]  /*0120*/  LDG.E R3, desc[UR4][R4.64] ;  /* 0x0000000404037981 */ /* 0x001ea2000c1e1900 */
[----:B-1----:R-:W-:-:S06]  /*0130*/  @P0 IMAD.WIDE.U32 R6, R0, 0x4, R6 ;  /* 0x0000000400060825 */ /* 0x002fcc00078e0006 */
[----:B------:R-:W2:Y:S01]  /*0140*/  @P0 LDG.E R6, desc[UR4][R6.64] ;  /* 0x0000000406060981 */ /* 0x000ea2000c1e1900 */
[----:B------:R-:W-:Y:S01]  /*0150*/  BSSY.RECONVERGENT B0, `(.L_x_9) ;  /* 0x0000014000007945 */ /* 0x000fe20003800200 */
[----:B--2---:R-:W-:-:S04]  /*0160*/  @P0 FADD R3, R3, R6 ;  /* 0x0000000603030221 */ /* 0x004fc80000000000 */
[----:B------:R-:W-:-:S04]  /*0170*/  FMUL R0, R3, -1.7020000219345092773 ;  /* 0xbfd9db2303007820 */ /* 0x000fc80000400000 */
[----:B------:R-:W-:-:S05]  /*0180*/  FMUL R0, R0, 1.4426950216293334961 ;  /* 0x3fb8aa3b00007820 */ /* 0x000fca0000400000 */
[----:B------:R-:W-:-:S13]  /*0190*/  FSETP.GEU.AND P0, PT, R0, -126, PT ;  /* 0xc2fc00000000780b */ /* 0x000fda0003f0e000 */
[----:B------:R-:W-:-:S04]  /*01a0*/  @!P0 FMUL R0, R0, 0.5 ;  /* 0x3f00000000008820 */ /* 0x000fc80000400000 */
[----:B------:R-:W0:Y:S02]  /*01b0*/  MUFU.EX2 R2, R0 ;  /* 0x0000000000027308 */ /* 0x000e240000000800 */
[----:B0-----:R-:W-:-:S04]  /*01c0*/  @!P0 FMUL R2, R2, R2 ;  /* 0x0000000202028220 */ /* 0x001fc80000400000 */
[----:B------:R-:W-:-:S04]  /*01d0*/  FADD R9, R2, 1 ;  /* 0x3f80000002097421 */ /* 0x000fc80000000000 */
[----:B------:R-:W-:-:S05]  /*01e0*/  VIADD R2, R9, 0x1800000 ;  /* 0x0180000009027836 */ /* 0x000fca0000000000 */
[----:B------:R-:W-:-:S04]  /*01f0*/  LOP3.LUT R2, R2, 0x7f800000, RZ, 0xc0, !PT ;  /* 0x7f80000002027812 */ /* 0x000fc800078ec0ff */
[----:B------:R-:W-:-:S13]  /*0200*/  ISETP.GT.U32.AND P0, PT, R2, 0x1ffffff, PT ;  /* 0x01ffffff0200780c */ /* 0x000fda0003f04070 */
[----:B------:R-:W-:Y:S05]  /*0210*/  @P0 BRA `(.L_x_10) ;  /* 0x00000000000c0947 */ /* 0x000fea0003800000 */
[----:B------:R-:W-:-:S07]  /*0220*/  MOV R6, 0x240 ;  /* 0x0000024000067802 */ /* 0x000fce0000000f00 */
[----:B------:R-:W-:Y:S05]  /*0230*/  CALL.REL.NOINC `($__internal_1_$__cuda_sm20_rcp_rn_f32_slowpath) ;  /* 0x0000000000247944 */ /* 0x000fea0003c00000 */
[----:B------:R-:W-:Y:S05]  /*0240*/  BRA `(.L_x_11) ;  /* 0x0000000000107947 */ /* 0x000fea0003800000 */
.L_x_10:
[----:B------:R-:W0:Y:S02]  /*0250*/  MUFU.RCP R0, R9 ;  /* 0x0000000900007308 */ /* 0x000e240000001000 */
[----:B0-----:R-:W-:-:S04]  /*0260*/  FFMA R2, R9, R0, -1 ;  /* 0xbf80000009027423 */ /* 0x001fc80000000000 */
[----:B------:R-:W-:-:S04]  /*0270*/  FADD.FTZ R7, -R2, -RZ ;  /* 0x800000ff02077221 */ /* 0x000fc80000010100 */
[----:B------:R-:W-:-:S07]  /*0280*/  FFMA R0, R0, R7, R0 ;  /* 0x0000000700007223 */ /* 0x000fce0000000000 */
.L_x_11:
[----:B------:R-:W-:Y:S05]  /*0290*/  BSYNC.RECONVERGENT B0 ;  /* 0x0000000000007941 */ /* 0x000fea0003800200 */
.L_x_9:
[----:B------:R-:W-:-:S05]  /*02a0*/  FMUL R3, R0, R3 ;  /* 0x0000000300037220 */ /* 0x000fca0000400000 */
[----:B------:R-:W-:Y:S01]  /*02b0*/  STG.E desc[UR4][R4.64], R3 ;  /* 0x0000000304007986 */ /* 0x000fe2000c101904 */
[----:B------:R-:W-:Y:S05]  /*02c0*/  EXIT ;  /* 0x000000000000794d */ /* 0x000fea0003800000 */
        .weak           $__internal_1_$__cuda_sm20_rcp_rn_f32_slowpath
        .type           $__internal_1_$__cuda_sm20_rcp_rn_f32_slowpath,@function
        .size           $__internal_1_$__cuda_sm20_rcp_rn_f32_slowpath,(.L_x_25 - $__internal_1_$__cuda_sm20_rcp_rn_f32_slowpath)
$__internal_1_$__cuda_sm20_rcp_rn_f32_slowpath:
[----:B------:R-:W-:Y:S01]  /*02d0*/  IMAD.SHL.U32 R0, R9, 0x2, RZ ;  /* 0x0000000209007824 */ /* 0x000fe200078e00ff */
[----:B------:R-:W-:Y:S04]  /*02e0*/  BSSY.RECONVERGENT B1, `(.L_x_12) ;  /* 0x0000031000017945 */ /* 0x000fe80003800200 */
[----:B------:R-:W-:Y:S02]  /*02f0*/  SHF.R.U32.HI R11, RZ, 0x18, R0 ;  /* 0x00000018ff0b7819 */ /* 0x000fe40000011600 */
[----:B------:R-:W-:Y:S02]  /*0300*/  MOV R0, R9 ;  /* 0x0000000900007202 */ /* 0x000fe40000000f00 */
[----:B------:R-:W-:-:S13]  /*0310*/  ISETP.NE.U32.AND P0, PT, R11, RZ, PT ;  /* 0x000000ff0b00720c */ /* 0x000fda0003f05070 */
[----:B------:R-:W-:Y:S05]  /*0320*/  @P0 BRA `(.L_x_13) ;  /* 0x0000000000280947 */ /* 0x000fea0003800000 */
[----:B------:R-:W-:-:S05]  /*0330*/  IMAD.SHL.U32 R2, R0, 0x2, RZ ;  /* 0x0000000200027824 */ /* 0x000fca00078e00ff */
[----:B------:R-:W-:-:S13]  /*0340*/  ISETP.NE.AND P0, PT, R2, RZ, PT ;  /* 0x000000ff0200720c */ /* 0x000fda0003f05270 */
[----:B------:R-:W-:Y:S01]  /*0350*/  @P0 FFMA R8, R0, 1.84467440737095516160e+19, RZ ;  /* 0x5f80000000080823 */ /* 0x000fe200000000ff */
[----:B------:R-:W-:Y:S08]  /*0360*/  @!P0 MUFU.RCP R7, R0 ;  /* 0x0000000000078308 */ /* 0x000ff00000001000 */
[----:B------:R-:W0:Y:S02]  /*0370*/  @P0 MUFU.RCP R9, R8 ;  /* 0x0000000800090308 */ /* 0x000e240000001000 */
[----:B0-----:R-:W-:-:S04]  /*0380*/  @P0 FFMA R2, R8, R9, -1 ;  /* 0xbf80000008020423 */ /* 0x001fc80000000009 */
[----:B------:R-:W-:-:S04]  /*0390*/  @P0 FADD.FTZ R2, -R2, -RZ ;  /* 0x800000ff02020221 */ /* 0x000fc80000010100 */
[----:B------:R-:W-:-:S04]  /*03a0*/  @P0 FFMA R2, R9, R2, R9 ;  /* 0x0000000209020223 */ /* 0x000fc80000000009 */
[----:B------:R-:W-:Y:S01]  /*03b0*/  @P0 FFMA R7, R2, 1.84467440737095516160e+19, RZ ;  /* 0x5f80000002070823 */ /* 0x000fe200000000ff */
[----:B------:R-:W-:Y:S06]  /*03c0*/  BRA `(.L_x_14) ;  /* 0x0000000000887947 */ /* 0x000fec0003800000 */
.L_x_13:
[----:B------:R-:W-:-:S05]  /*03d0*/  VIADD R13, R11, 0xffffff03 ;  /* 0xffffff030b0d7836 */ /* 0x000fca0000000000 */
[----:B------:R-:W-:-:S13]  /*03e0*/  ISETP.GT.U32.AND P0, PT, R13, 0x1, PT ;  /* 0x000000010d00780c */ /* 0x000fda0003f04070 */
[----:B------:R-:W-:Y:S05]  /*03f0*/  @P0 BRA `(.L_x_15) ;  /* 0x0000000000780947 */ /* 0x000fea0003800000 */
[----:B------:R-:W-:Y:S01]  /*0400*/  LOP3.LUT R2, R0, 0x7fffff, RZ, 0xc0, !PT ;  /* 0x007fffff00027812 */ /* 0x000fe200078ec0ff */
[----:B------:R-:W-:-:S03]  /*0410*/  HFMA2 R10, -RZ, RZ, 0, 1.78813934326171875e-07 ;  /* 0x00000003ff0a7431 */ /* 0x000fc600000001ff */
[----:B------:R-:W-:-:S04]  /*0420*/  LOP3.LUT R2, R2, 0x3f800000, RZ, 0xfc, !PT ;  /* 0x3f80000002027812 */ /* 0x000fc800078efcff */
[----:B------:R-:W0:Y:S01]  /*0430*/  MUFU.RCP R7, R2 ;  /* 0x0000000200077308 */ /* 0x000e220000001000 */
[----:B------:R-:W-:Y:S01]  /*0440*/  SHF.L.U32 R10, R10, R13, RZ ;  /* 0x0000000d0a0a7219 */ /* 0x000fe200000006ff */
[----:B0-----:R-:W-:-:S04]  /*0450*/  FFMA R8, R2, R7, -1 ;  /* 0xbf80000002087423 */ /* 0x001fc80000000007 */
[----:B------:R-:W-:-:S04]  /*0460*/  FADD.FTZ R8, -R8, -RZ ;  /* 0x800000ff08087221 */ /* 0x000fc80000010100 */
[CCC-:B------:R-:W-:Y:S01]  /*0470*/  FFMA.RM R9, R7.reuse, R8.reuse, R7.reuse ;  /* 0x0000000807097223 */ /* 0x1c0fe20000004007 */
[----:B------:R-:W-:-:S04]  /*0480*/  FFMA.RP R8, R7, R8, R7 ;  /* 0x0000000807087223 */ /* 0x000fc80000008007 */
[C---:B------:R-:W-:Y:S02]  /*0490*/  LOP3.LUT R7, R9.reuse, 0x7fffff, RZ, 0xc0, !PT ;  /* 0x007fffff09077812 */ /* 0x040fe400078ec0ff */
[----:B------:R-:W-:Y:S02]  /*04a0*/  FSETP.NEU.FTZ.AND P0, PT, R9, R8, PT ;  /* 0x000000080900720b */ /* 0x000fe40003f1d000 */
[----:B------:R-:W-:Y:S02]  /*04b0*/  LOP3.LUT R7, R7, 0x800000, RZ, 0xfc, !PT ;  /* 0x0080000007077812 */ /* 0x000fe400078efcff */
[----:B------:R-:W-:Y:S02]  /*04c0*/  SEL R8, RZ, 0xffffffff, !P0 ;  /* 0xffffffffff087807 */ /* 0x000fe40004000000 */
[----:B------:R-:W-:-:S03]  /*04d0*/  LOP3.LUT R10, R10, R7, RZ, 0xc0, !PT ;  /* 0x000000070a0a7212 */ /* 0x000fc600078ec0ff */
[----:B------:R-:W-:Y:S01]  /*04e0*/  IMAD.MOV R8, RZ, RZ, -R8 ;  /* 0x000000ffff087224 */ /* 0x000fe200078e0a08 */
[----:B------:R-:W-:-:S04]  /*04f0*/  SHF.R.U32.HI R10, RZ, R13, R10 ;  /* 0x0000000dff0a7219 */ /* 0x000fc8000001160a */
[----:B------:R-:W-:Y:S02]  /*0500*/  LOP3.LUT P1, RZ, R8, R13, R7, 0xf8, !PT ;  /* 0x0000000d08ff7212 */ /* 0x000fe4000782f807 */
[C---:B------:R-:W-:Y:S02]  /*0510*/  LOP3.LUT P0, RZ, R10.reuse, 0x1, RZ, 0xc0, !PT ;  /* 0x000000010aff7812 */ /* 0x040fe4000780c0ff */
[----:B------:R-:W-:-:S04]  /*0520*/  LOP3.LUT P2, RZ, R10, 0x2, RZ, 0xc0, !PT ;  /* 0x000000020aff7812 */ /* 0x000fc8000784c0ff */
[----:B------:R-:W-:Y:S02]  /*0530*/  PLOP3.LUT P0, PT, P0, P1, P2, 0xe0, 0x0 ;  /* 0x000000000000781c */ /* 0x000fe40000703c20 */
[----:B------:R-:W-:Y:S02]  /*0540*/  LOP3.LUT P1, RZ, R0, 0x7fffff, RZ, 0xc0, !PT ;  /* 0x007fffff00ff7812 */ /* 0x000fe4000782c0ff */
[----:B------:R-:W-:-:S05]  /*0550*/  SEL R2, RZ, 0x1, !P0 ;  /* 0x00000001ff027807 */ /* 0x000fca0004000000 */
[----:B------:R-:W-:-:S05]  /*0560*/  IMAD.MOV R2, RZ, RZ, -R2 ;  /* 0x000000ffff027224 */ /* 0x000fca00078e0a02 */
[----:B------:R-:W-:Y:S02]  /*0570*/  ISETP.GE.AND P0, PT, R2, RZ, PT ;  /* 0x000000ff0200720c */ /* 0x000fe40003f06270 */
[----:B------:R-:W-:-:S04]  /*0580*/  IADD3 R2, PT, PT, R11, -0xfc, RZ ;  /* 0xffffff040b027810 */ /* 0x000fc80007ffe0ff */
[----:B------:R-:W-:-:S07]  /*0590*/  SHF.R.U32.HI R7, RZ, R2, R7 ;  /* 0x00000002ff077219 */ /* 0x000fce0000011607 */
[----:B------:R-:W-:-:S05]  /*05a0*/  @!P0 VIADD R7, R7, 0x1 ;  /* 0x0000000107078836 */ /* 0x000fca0000000000 */
[----:B------:R-:W-:-:S04]  /*05b0*/  @!P1 SHF.L.U32 R7, R7, 0x1, RZ ;  /* 0x0000000107079819 */ /* 0x000fc800000006ff */
[----:B------:R-:W-:Y:S01]  /*05c0*/  LOP3.LUT R7, R7, 0x80000000, R0, 0xf8, !PT ;  /* 0x8000000007077812 */ /* 0x000fe200078ef800 */
[----:B------:R-:W-:Y:S06]  /*05d0*/  BRA `(.L_x_14) ;  /* 0x0000000000047947 */ /* 0x000fec0003800000 */
.L_x_15:
[----:B------:R0:W1:Y:S02]  /*05e0*/  MUFU.RCP R7, R0 ;  /* 0x0000000000077308 */ /* 0x0000640000001000 */
.L_x_14:
[----:B------:R-:W-:Y:S05]  /*05f0*/  BSYNC.RECONVERGENT B1 ;  /* 0x0000000000017941 */ /* 0x000fea0003800200 */
.L_x_12:
[----:B01----:R-:W-:Y:S01]  /*0600*/  IMAD.MOV.U32 R0, RZ, RZ, R7 ;  /* 0x000000ffff007224 */ /* 0x003fe200078e0007 */
[----:B------:R-:W-:-:S04]  /*0610*/  MOV R7, 0x0 ;  /* 0x0000000000077802 */ /* 0x000fc80000000f00 */
[----:B------:R-:W-:Y:S05]  /*0620*/  RET.REL.NODEC R6 `(_Z19add_bias_quick_geluIfEvPT_PKS0_ii) ;  /* 0xfffffff806747950 */ /* 0x000fea0003c3ffff */
.L_x_16:
        /* <DEDUP_REMOVED lines=13> */
.L_x_25:


//--------------------- .text._Z13add_bias_geluIfEvPT_PKS0_ii --------------------------
	.section	.text._Z13add_bias_geluIfEvPT_PKS0_ii,"ax",@progbits
	.align	128
        .global         _Z13add_bias_geluIfEvPT_PKS0_ii
        .type           _Z13add_bias_geluIfEvPT_PKS0_ii,@function
        .size           _Z13add_bias_geluIfEvPT_PKS0_ii,(.L_x_29 - _Z13add_bias_geluIfEvPT_PKS0_ii)
        .other          _Z13add_bias_geluIfEvPT_PKS0_ii,@"STO_CUDA_ENTRY STV_DEFAULT"
_Z13add_bias_geluIfEvPT_PKS0_ii:
.text._Z13add_bias_geluIfEvPT_PKS0_ii:
        /* <DEDUP_REMOVED lines=21> */
[----:B------:R-:W-:Y:S02]  /*0150*/  HFMA2 R10, -RZ, RZ, 1.125, -9232 ;  /* 0x3c80f082ff0a7431 */ /* 0x000fe400000001ff */
[----:B--2---:R-:W-:-:S04]  /*0160*/  @P0 FADD R6, R6, R5 ;  /* 0x0000000506060221 */ /* 0x004fc80000000000 */
[----:B------:R-:W-:-:S04]  /*0170*/  FMUL R7, R6, 0.035677406936883926392 ;  /* 0x3d12227906077820 */ /* 0x000fc80000400000 */
[----:B------:R-:W-:-:S04]  /*0180*/  FFMA R7, R7, R6, 0.79788458347320556641 ;  /* 0x3f4c422a07077423 */ /* 0x000fc80000000006 */
[----:B------:R-:W-:-:S04]  /*0190*/  FMUL R7, R7, R6 ;  /* 0x0000000607077220 */ /* 0x000fc80000400000 */
[----:B------:R-:W-:-:S06]  /*01a0*/  FMUL R0, |R7|, 2.8853900432586669922 ;  /* 0x4038aa3b07007820 */ /* 0x000fcc0000400200 */
[----:B------:R-:W0:Y:S01]  /*01b0*/  MUFU.EX2 R0, R0 ;  /* 0x0000000000007308 */ /* 0x000e220000000800 */
[----:B------:R-:W-:Y:S01]  /*01c0*/  FMUL R9, R7, R7 ;  /* 0x0000000707097220 */ /* 0x000fe20000400000 */
[----:B0-----:R-:W-:-:S06]  /*01d0*/  FADD R8, R0, 1 ;  /* 0x3f80000000087421 */ /* 0x001fcc0000000000 */
[----:B------:R-:W0:Y:S01]  /*01e0*/  MUFU.RCP R8, R8 ;  /* 0x0000000800087308 */ /* 0x000e220000001000 */
[----:B------:R-:W-:Y:S01]  /*01f0*/  FFMA R10, R9, R10, -0.052303962409496307373 ;  /* 0xbd563cae090a7423 */ /* 0x000fe2000000000a */
[----:B------:R-:W-:Y:S02]  /*0200*/  MOV R5, 0x3f800000 ;  /* 0x3f80000000057802 */ /* 0x000fe40000000f00 */
[----:B------:R-:W-:Y:S01]  /*0210*/  FSETP.GE.AND P1, PT, |R7|, 0.60000002384185791016, PT ;  /* 0x3f19999a0700780b */ /* 0x000fe20003f26200 */
[----:B------:R-:W-:Y:S01]  /*0220*/  FFMA R10, R9, R10, 0.1331529766321182251 ;  /* 0x3e085941090a7423 */ /* 0x000fe2000000000a */
[----:B------:R-:W-:-:S03]  /*0230*/  FSETP.GE.AND P0, PT, |R7|, 9.010913848876953125, PT ;  /* 0x41102cb40700780b */ /* 0x000fc60003f06200 */
[C---:B------:R-:W-:Y:S01]  /*0240*/  FFMA R0, R9.reuse, R10, -0.33332768082618713379 ;  /* 0xbeaaa9ed09007423 */ /* 0x040fe2000000000a */
[----:B0-----:R-:W-:Y:S01]  /*0250*/  FFMA R4, R8, -2, R5 ;  /* 0xc000000008047823 */ /* 0x001fe20000000005 */
[----:B------:R-:W-:Y:S02]  /*0260*/  HFMA2 R5, -RZ, RZ, 1.75, 0 ;  /* 0x3f000000ff057431 */ /* 0x000fe400000001ff */
[----:B------:R-:W-:Y:S02]  /*0270*/  FFMA R0, R9, R0, RZ ;  /* 0x0000000009007223 */ /* 0x000fe400000000ff */
[----:B------:R-:W-:-:S04]  /*0280*/  FSEL R4, R4, 1, !P0 ;  /* 0x3f80000004047808 */ /* 0x000fc80004000000 */
[--C-:B------:R-:W-:Y:S01]  /*0290*/  LOP3.LUT R4, R4, 0x80000000, R7.reuse, 0xb8, !PT ;  /* 0x8000000004047812 */ /* 0x100fe200078eb807 */
[----:B------:R-:W-:-:S04]  /*02a0*/  @!P1 FFMA R4, R7, R0, R7 ;  /* 0x0000000007049223 */ /* 0x000fc80000000007 */
[----:B------:R-:W-:-:S04]  /*02b0*/  FFMA R5, R4, R5, 0.5 ;  /* 0x3f00000004057423 */ /* 0x000fc80000000005 */
[----:B------:R-:W-:-:S05]  /*02c0*/  FMUL R5, R5, R6 ;  /* 0x0000000605057220 */ /* 0x000fca0000400000 */
[----:B------:R-:W-:Y:S01]  /*02d0*/  STG.E desc[UR4][R2.64], R5 ;  /* 0x0000000502007986 */ /* 0x000fe2000c101904 */
[----:B------:R-:W-:Y:S05]  /*02e0*/  EXIT ;  /* 0x000000000000794d */ /* 0x000fea0003800000 */
.L_x_17:
        /* <DEDUP_REMOVED lines=9> */
.L_x_29:


//--------------------- .text._Z13add_bias_reluIfEvPT_PKS0_ii --------------------------
	.section	.text._Z13add_bias_reluIfEvPT_PKS0_ii,"ax",@progbits
	.align	128
        .global         _Z13add_bias_reluIfEvPT_PKS0_ii
        .type           _Z13add_bias_reluIfEvPT_PKS0_ii,@function
        .size           _Z13add_bias_reluIfEvPT_PKS0_ii,(.L_x_30 - _Z13add_bias_reluIfEvPT_PKS0_ii)
        .other          _Z13add_bias_reluIfEvPT_PKS0_ii,@"STO_CUDA_ENTRY STV_DEFAULT"
_Z13add_bias_reluIfEvPT_PKS0_ii:
.text._Z13add_bias_reluIfEvPT_PKS0_ii:
        /* <DEDUP_REMOVED lines=17> */
[----:B------:R-:W1:Y:S02]  /*0110*/  @P0 LDC.64 R4, c[0x0][0x388] ;  /* 0x0000e200ff040b82 */ /* 0x000e640000000a00 */
[----:B-1----:R-:W-:Y:S02]  /*0120*/  @P0 IMAD.WIDE.U32 R4, R0, 0x4, R4 ;  /* 0x0000000400040825 */ /* 0x002fe400078e0004 */
[----:B0-----:R-:W2:Y:S04]  /*0130*/  LDG.E R0, desc[UR4][R2.64] ;  /* 0x0000000402007981 */ /* 0x001ea8000c1e1900 */
[----:B------:R-:W2:Y:S02]  /*0140*/  @P0 LDG.E R5, desc[UR4][R4.64] ;  /* 0x0000000404050981 */ /* 0x000ea4000c1e1900 */
[----:B--2---:R-:W-:-:S05]  /*0150*/  @P0 FADD R0, R0, R5 ;  /* 0x0000000500000221 */ /* 0x004fca0000000000 */
[----:B------:R-:W-:-:S05]  /*0160*/  FMNMX R7, RZ, R0, !PT ;  /* 0x00000000ff077209 */ /* 0x000fca0007800000 */
[----:B------:R-:W-:Y:S01]  /*0170*/  STG.E desc[UR4][R2.64], R7 ;  /* 0x0000000702007986 */ /* 0x000fe2000c101904 */
[----:B------:R-:W-:Y:S05]  /*0180*/  EXIT ;  /* 0x000000000000794d */ /* 0x000fea0003800000 */
.L_x_18:
        /* <DEDUP_REMOVED lines=15> */
.L_x_30:


//--------------------- .text._Z13add_bias_reluI6__halfEvPT_PKS1_ii --------------------------
	.section	.text._Z13add_bias_reluI6__halfEvPT_PKS1_ii,"ax",@progbits
	.align	128
        .global         _Z13add_bias_reluI6__halfEvPT_PKS1_ii
        .type           _Z13add_bias_reluI6__halfEvPT_PKS1_ii,@function
        .size           _Z13add_bias_reluI6__halfEvPT_PKS1_ii,(.L_x_31 - _Z13add_bias_reluI6__halfEvPT_PKS1_ii)
        .other          _Z13add_bias_reluI6__halfEvPT_PKS1_ii,@"STO_CUDA_ENTRY STV_DEFAULT"
_Z13add_bias_reluI6__halfEvPT_PKS1_ii:
.text._Z13add_bias_reluI6__halfEvPT_PKS1_ii:
        /* <DEDUP_REMOVED lines=9> */
[----:B------:R-:W-:-:S04]  /*0090*/  ISETP.GE.AND P0, PT, R7, R2, PT ;  /* 0x000000020700720c */ /* 0x000fc80003f06270 */
[----:B------:R-:W-:-:S13]  /*00a0*/  ISETP.GE.OR P0, PT, R0, R5, P0 ;  /* 0x000000050000720c */ /* 0x000fda0000706670 */
        /* <DEDUP_REMOVED lines=10> */
[----:B------:R-:W3:Y:S01]  /*0150*/  @P0 LDG.E R5, desc[UR4][R4.64] ;  /* 0x0000000404050981 */ /* 0x000ee2000c1e1900 */
[----:B--2---:R-:W-:Y:S01]  /*0160*/  PRMT R7, R0, 0x7632, R7 ;  /* 0x0000763200077816 */ /* 0x004fe20000000007 */
[----:B---3--:R-:W-:-:S05]  /*0170*/  @P0 HFMA2 R5, R0, 1, 1, R5 ;  /* 0x3c003c0000050831 */ /* 0x008fca0000000005 */
[C---:B------:R-:W-:Y:S02]  /*0180*/  @P0 PRMT R7, R5.reuse, 0x7632, R7 ;  /* 0x0000763205070816 */ /* 0x040fe40000000007 */
[----:B------:R-:W-:-:S04]  /*0190*/  @P0 PRMT R0, R5, 0x7610, R0 ;  /* 0x0000761005000816 */ /* 0x000fc80000000000 */
[----:B------:R-:W-:-:S05]  /*01a0*/  PRMT R4, R0, 0x5410, R7 ;  /* 0x0000541000047816 */ /* 0x000fca0000000007 */
[----:B------:R-:W-:-:S05]  /*01b0*/  HSETP2.GT.AND P0, P1, R4, RZ.H0_H0, PT ;  /* 0x200000ff04007234 */ /* 0x000fca0003904000 */
[----:B------:R-:W-:Y:S02]  /*01c0*/  SEL R0, R0, RZ, P0 ;  /* 0x000000ff00007207 */ /* 0x000fe40000000000 */
[----:B------:R-:W-:-:S04]  /*01d0*/  SEL R7, R7, RZ, P1 ;  /* 0x000000ff07077207 */ /* 0x000fc80000800000 */
[----:B------:R-:W-:-:S05]  /*01e0*/  PRMT R7, R0, 0x5410, R7 ;  /* 0x0000541000077816 */ /* 0x000fca0000000007 */
[----:B------:R-:W-:Y:S01]  /*01f0*/  STG.E desc[UR4][R2.64], R7 ;  /* 0x0000000702007986 */ /* 0x000fe2000c101904 */
[----:B------:R-:W-:Y:S05]  /*0200*/  EXIT ;  /* 0x000000000000794d */ /* 0x000fea0003800000 */
.L_x_19:
        /* <DEDUP_REMOVED lines=15> */
.L_x_31:


//--------------------- .text._Z19add_bias_quick_geluI6__halfEvPT_PKS1_ii --------------------------
	.section	.text._Z19add_bias_quick_geluI6__halfEvPT_PKS1_ii,"ax",@progbits
	.align	128
        .global         _Z19add_bias_quick_geluI6__halfEvPT_PKS1_ii
        .type           _Z19add_bias_quick_geluI6__halfEvPT_PKS1_ii,@function
        .size           _Z19add_bias_quick_geluI6__halfEvPT_PKS1_ii,(.L_x_32 - _Z19add_bias_quick_geluI6__halfEvPT_PKS1_ii)
        .other          _Z19add_bias_quick_geluI6__halfEvPT_PKS1_ii,@"STO_CUDA_ENTRY STV_DEFAULT"
_Z19add_bias_quick_geluI6__halfEvPT_PKS1_ii:
.text._Z19add_bias_quick_geluI6__halfEvPT_PKS1_ii:
        /* <DEDUP_REMOVED lines=21> */
[----:B--2---:R-:W-:-:S04]  /*0150*/  @P0 HFMA2 R0, R0, 1, 1, R5 ;  /* 0x3c003c0000000831 */ /* 0x004fc80000000005 */
[----:B------:R-:W-:-:S05]  /*0160*/  HMUL2 R5, R0, 1.7021484375, 1.7021484375 ;  /* 0x3ecf3ecf00057832 */ /* 0x000fca0000000000 */
[--C-:B------:R-:W-:Y:S02]  /*0170*/  HADD2.F32 R6, -RZ, -R5.reuse.H0_H0 ;  /* 0xa0000005ff067230 */ /* 0x100fe40000004100 */
[----:B------:R-:W-:-:S03]  /*0180*/  HADD2.F32 R7, -RZ, -R5.H1_H1 ;  /* 0xb0000005ff077230 */ /* 0x000fc60000004100 */
[----:B------:R-:W-:Y:S02]  /*0190*/  FMUL R6, R6, 1.4426950216293334961 ;  /* 0x3fb8aa3b06067820 */ /* 0x000fe40000400000 */
[----:B------:R-:W-:-:S03]  /*01a0*/  FMUL R8, R7, 1.4426950216293334961 ;  /* 0x3fb8aa3b07087820 */ /* 0x000fc60000400000 */
[----:B------:R-:W-:Y:S02]  /*01b0*/  FSETP.GEU.AND P0, PT, R6, -126, PT ;  /* 0xc2fc00000600780b */ /* 0x000fe40003f0e000 */
[----:B------:R-:W-:-:S11]  /*01c0*/  FSETP.GEU.AND P1, PT, R8, -126, PT ;  /* 0xc2fc00000800780b */ /* 0x000fd60003f2e000 */
[----:B------:R-:W-:Y:S02]  /*01d0*/  @!P0 FMUL R6, R6, 0.5 ;  /* 0x3f00000006068820 */ /* 0x000fe40000400000 */
[----:B------:R-:W-:Y:S02]  /*01e0*/  @!P1 FMUL R8, R8, 0.5 ;  /* 0x3f00000008089820 */ /* 0x000fe40000400000 */
[----:B------:R-:W0:Y:S08]  /*01f0*/  MUFU.EX2 R7, R6 ;  /* 0x0000000600077308 */ /* 0x000e300000000800 */
[----:B------:R-:W1:Y:S01]  /*0200*/  MUFU.EX2 R4, R8 ;  /* 0x0000000800047308 */ /* 0x000e620000000800 */
[----:B0-----:R-:W-:Y:S01]  /*0210*/  @!P0 FMUL R7, R7, R7 ;  /* 0x0000000707078220 */ /* 0x001fe20000400000 */
[----:B-1----:R-:W-:-:S05]  /*0220*/  @!P1 FMUL R4, R4, R4 ;  /* 0x0000000404049220 */ /* 0x002fca0000400000 */
[----:B------:R-:W-:-:S05]  /*0230*/  F2FP.F16.F32.PACK_AB R4, R4, R7 ;  /* 0x000000070404723e */ /* 0x000fca00000000ff */
[----:B------:R-:W-:-:S05]  /*0240*/  HADD2 R4, R4, 1, 1 ;  /* 0x3c003c0004047430 */ /* 0x000fca0000000000 */
[--C-:B------:R-:W-:Y:S02]  /*0250*/  HADD2.F32 R7, -RZ, R4.reuse.H1_H1 ;  /* 0x30000004ff077230 */ /* 0x100fe40000004100 */
[----:B------:R-:W-:Y:S02]  /*0260*/  HADD2.F32 R9, -RZ, R4.H0_H0 ;  /* 0x20000004ff097230 */ /* 0x000fe40000004100 */
[----:B------:R-:W0:Y:S08]  /*0270*/  MUFU.RCP R12, R7 ;  /* 0x00000007000c7308 */ /* 0x000e300000001000 */
[----:B------:R-:W1:Y:S01]  /*0280*/  MUFU.RCP R10, R9 ;  /* 0x00000009000a7308 */ /* 0x000e620000001000 */
[----:B0-----:R-:W-:-:S05]  /*0290*/  F2FP.F16.F32.PACK_AB R6, RZ, R12 ;  /* 0x0000000cff06723e */ /* 0x001fca00000000ff */
[C---:B------:R-:W-:Y:S02]  /*02a0*/  HSETP2.GEU.AND P3, PT, |R6|.reuse.H0_H0, 8.523464202880859375e-06, 8.523464202880859375e-06, PT ;  /* 0x008f008f06007434 */ /* 0x040fe40003f6ea00 */
[----:B------:R-:W-:Y:S02]  /*02b0*/  HSETP2.GT.AND P2, PT, |R6|.H0_H0, RZ.H0_H0, PT ;  /* 0x200000ff06007234 */ /* 0x000fe40003f44a00 */
[----:B-1----:R-:W-:-:S03]  /*02c0*/  F2FP.F16.F32.PACK_AB R4, RZ, R10 ;  /* 0x0000000aff04723e */ /* 0x002fc600000000ff */
[----:B------:R-:W-:Y:S02]  /*02d0*/  PLOP3.LUT P2, PT, P3, P2, PT, 0xf2, 0x2f ;  /* 0x00000000002f781c */ /* 0x000fe40001f45e72 */
[C---:B------:R-:W-:Y:S02]  /*02e0*/  HSETP2.GEU.AND P0, PT, |R4|.reuse.H0_H0, 8.523464202880859375e-06, 8.523464202880859375e-06, PT ;  /* 0x008f008f04007434 */ /* 0x040fe40003f0ea00 */
[----:B------:R-:W-:-:S05]  /*02f0*/  HSETP2.GT.AND P1, PT, |R4|.H0_H0, RZ.H0_H0, PT ;  /* 0x200000ff04007234 */ /* 0x000fca0003f24a00 */
[----:B------:R-:W-:-:S04]  /*0300*/  PLOP3.LUT P0, PT, P0, P1, PT, 0xf2, 0x2f ;  /* 0x00000000002f781c */ /* 0x000fc80000703e72 */
[----:B------:R-:W-:-:S04]  /*0310*/  @!P2 FFMA R7, -R7, R12, 1 ;  /* 0x3f8000000707a423 */ /* 0x000fc8000000010c */
[----:B------:R-:W-:-:S05]  /*0320*/  @!P2 FFMA R7, R12, R7, R12 ;  /* 0x000000070c07a223 */ /* 0x000fca000000000c */
[----:B------:R-:W-:Y:S01]  /*0330*/  @!P0 FFMA R5, -R9, R10, 1 ;  /* 0x3f80000009058423 */ /* 0x000fe2000000010a */
[----:B------:R-:W-:-:S03]  /*0340*/  @!P2 F2FP.F16.F32.PACK_AB R6, RZ, R7 ;  /* 0x00000007ff06a23e */ /* 0x000fc600000000ff */
[----:B------:R-:W-:-:S05]  /*0350*/  @!P0 FFMA R5, R10, R5, R10 ;  /* 0x000000050a058223 */ /* 0x000fca000000000a */
[----:B------:R-:W-:-:S04]  /*0360*/  @!P0 F2FP.F16.F32.PACK_AB R4, RZ, R5 ;  /* 0x00000005ff04823e */ /* 0x000fc800000000ff */
[----:B------:R-:W-:-:S05]  /*0370*/  PRMT R4, R4, 0x5410, R6 ;  /* 0x0000541004047816 */ /* 0x000fca0000000006 */
[----:B------:R-:W-:-:S05]  /*0380*/  HFMA2 R5, R0, R4, -RZ ;  /* 0x0000000400057231 */ /* 0x000fca00001000ff */
[----:B------:R-:W-:Y:S01]  /*0390*/  STG.E desc[UR4][R2.64], R5 ;  /* 0x0000000502007986 */ /* 0x000fe2000c101904 */
[----:B------:R-:W-:Y:S05]  /*03a0*/  EXIT ;  /* 0x000000000000794d */ /* 0x000fea0003800000 */
.L_x_20:
        /* <DEDUP_REMOVED lines=13> */
.L_x_32:


//--------------------- .text._Z10gated_siluI6__halfEvPT_S2_ii --------------------------
	.section	.text._Z10gated_siluI6__halfEvPT_S2_ii,"ax",@progbits
	.align	128
        .global         _Z10gated_siluI6__halfEvPT_S2_ii
        .type           _Z10gated_siluI6__halfEvPT_S2_ii,@function
        .size           _Z10gated_siluI6__halfEvPT_S2_ii,(.L_x_33 - _Z10gated_siluI6__halfEvPT_S2_ii)
        .other          _Z10gated_siluI6__halfEvPT_S2_ii,@"STO_CUDA_ENTRY STV_DEFAULT"
_Z10gated_siluI6__halfEvPT_S2_ii:
.text._Z10gated_siluI6__halfEvPT_S2_ii:
        /* <DEDUP_REMOVED lines=17> */
[----:B------:R-:W2:Y:S01]  /*0110*/  LDG.E R5, desc[UR4][R4.64] ;  /* 0x0000000404057981 */ /* 0x000ea2000c1e1900 */
[----:B------:R-:W-:Y:S01]  /*0120*/  HFMA2 R9, -RZ, RZ, 0.96630859375, -0.0022525787353515625 ;  /* 0x3bbb989dff097431 */ /* 0x000fe200000001ff */
[----:B------:R-:W-:Y:S01]  /*0130*/  MOV R11, 0x437c0000 ;  /* 0x437c0000000b7802 */ /* 0x000fe20000000f00 */
[--C-:B---3--:R-:W-:Y:S02]  /*0140*/  HADD2.F32 R8, -RZ, R0.reuse.H1_H1 ;  /* 0x30000000ff087230 */ /* 0x108fe40000004100 */
[----:B------:R-:W-:-:S03]  /*0150*/  HADD2.F32 R6, -RZ, R0.H0_H0 ;  /* 0x20000000ff067230 */ /* 0x000fc60000004100 */
[-C--:B------:R-:W-:Y:S02]  /*0160*/  FFMA.SAT R10, R8, -R9.reuse, 0.5 ;  /* 0x3f000000080a7423 */ /* 0x080fe40000002809 */
[----:B------:R-:W-:Y:S02]  /*0170*/  FFMA.SAT R7, R6, -R9, 0.5 ;  /* 0x3f00000006077423 */ /* 0x000fe40000002809 */
[-C--:B------:R-:W-:Y:S01]  /*0180*/  FFMA.RM R10, R10, R11.reuse, 12582913 ;  /* 0x4b4000010a0a7423 */ /* 0x080fe2000000400b */
[----:B--2---:R-:W-:Y:S02]  /*0190*/  HMUL2 R0, R5, R0 ;  /* 0x0000000005007232 */ /* 0x004fe40000000000 */
[----:B------:R-:W-:Y:S01]  /*01a0*/  FFMA.RM R7, R7, R11, 12582913 ;  /* 0x4b40000107077423 */ /* 0x000fe2000000400b */
[C---:B------:R-:W-:Y:S01]  /*01b0*/  FADD R11, R10.reuse, -12583039 ;  /* 0xcb40007f0a0b7421 */ /* 0x040fe20000000000 */
[----:B------:R-:W-:Y:S02]  /*01c0*/  SHF.L.U32 R10, R10, 0x17, RZ ;  /* 0x000000170a0a7819 */ /* 0x000fe400000006ff */
[C---:B------:R-:W-:Y:S01]  /*01d0*/  FADD R9, R7.reuse, -12583039 ;  /* 0xcb40007f07097421 */ /* 0x040fe20000000000 */
[----:B------:R-:W-:Y:S01]  /*01e0*/  SHF.L.U32 R7, R7, 0x17, RZ ;  /* 0x0000001707077819 */ /* 0x000fe200000006ff */
[----:B------:R-:W-:-:S02]  /*01f0*/  FFMA R11, R8, -1.4426950216293334961, -R11 ;  /* 0xbfb8aa3b080b7823 */ /* 0x000fc4000000080b */
[----:B------:R-:W-:Y:S02]  /*0200*/  FFMA R9, R6, -1.4426950216293334961, -R9 ;  /* 0xbfb8aa3b06097823 */ /* 0x000fe40000000809 */
[----:B------:R-:W-:Y:S02]  /*0210*/  FFMA R11, R8, -1.925963033500011079e-08, R11 ;  /* 0xb2a57060080b7823 */ /* 0x000fe4000000000b */
[----:B------:R-:W-:Y:S01]  /*0220*/  FFMA R9, R6, -1.925963033500011079e-08, R9 ;  /* 0xb2a5706006097823 */ /* 0x000fe20000000009 */
[----:B------:R-:W-:-:S03]  /*0230*/  HADD2.F32 R6, -RZ, R0.H1_H1 ;  /* 0x30000000ff067230 */ /* 0x000fc60000004100 */
[----:B------:R-:W0:Y:S08]  /*0240*/  MUFU.EX2 R4, R9 ;  /* 0x0000000900047308 */ /* 0x000e300000000800 */
[----:B------:R-:W1:Y:S01]  /*0250*/  MUFU.EX2 R11, R11 ;  /* 0x0000000b000b7308 */ /* 0x000e620000000800 */
[----:B0-----:R-:W-:Y:S01]  /*0260*/  FMUL R4, R7, R4 ;  /* 0x0000000407047220 */ /* 0x001fe20000400000 */
[----:B-1----:R-:W-:-:S05]  /*0270*/  FMUL R7, R10, R11 ;  /* 0x0000000b0a077220 */ /* 0x002fca0000400000 */
[----:B------:R-:W-:-:S05]  /*0280*/  F2FP.F16.F32.PACK_AB R4, R7, R4 ;  /* 0x000000040704723e */ /* 0x000fca00000000ff */
[----:B------:R-:W-:-:S05]  /*0290*/  HADD2 R4, R4, 1, 1 ;  /* 0x3c003c0004047430 */ /* 0x000fca0000000000 */
[--C-:B------:R-:W-:Y:S02]  /*02a0*/  HADD2.F32 R7, -RZ, R4.reuse.H0_H0 ;  /* 0x20000004ff077230 */ /* 0x100fe40000004100 */
[----:B------:R-:W-:Y:S02]  /*02b0*/  HADD2.F32 R9, -RZ, R4.H1_H1 ;  /* 0x30000004ff097230 */ /* 0x000fe40000004100 */
[----:B------:R-:W0:Y:S01]  /*02c0*/  MUFU.RCP R13, R7 ;  /* 0x00000007000d7308 */ /* 0x000e220000001000 */
[----:B------:R-:W-:-:S07]  /*02d0*/  HADD2.F32 R4, -RZ, R0.H0_H0 ;  /* 0x20000000ff047230 */ /* 0x000fce0000004100 */
[----:B------:R-:W1:Y:S01]  /*02e0*/  MUFU.RCP R15, R9 ;  /* 0x00000009000f7308 */ /* 0x000e620000001000 */
[----:B0-----:R-:W-:-:S05]  /*02f0*/  FMUL R0, R4, R13 ;  /* 0x0000000d04007220 */ /* 0x001fca0000400000 */
[----:B------:R-:W-:Y:S01]  /*0300*/  F2FP.F16.F32.PACK_AB R5, RZ, R0 ;  /* 0x00000000ff05723e */ /* 0x000fe200000000ff */
[----:B-1----:R-:W-:-:S04]  /*0310*/  FMUL R8, R6, R15 ;  /* 0x0000000f06087220 */ /* 0x002fc80000400000 */
[C---:B------:R-:W-:Y:S02]  /*0320*/  HSETP2.GEU.AND P3, PT, |R5|.reuse.H0_H0, 8.523464202880859375e-06, 8.523464202880859375e-06, PT ;  /* 0x008f008f05007434 */ /* 0x040fe40003f6ea00 */
[----:B------:R-:W-:Y:S02]  /*0330*/  HSETP2.GT.AND P2, PT, |R5|.H0_H0, RZ.H0_H0, PT ;  /* 0x200000ff05007234 */ /* 0x000fe40003f44a00 */
[----:B------:R-:W-:-:S03]  /*0340*/  F2FP.F16.F32.PACK_AB R10, RZ, R8 ;  /* 0x00000008ff0a723e */ /* 0x000fc600000000ff */
[----:B------:R-:W-:Y:S02]  /*0350*/  PLOP3.LUT P2, PT, P3, P2, PT, 0xf2, 0x2f ;  /* 0x00000000002f781c */ /* 0x000fe40001f45e72 */
[C---:B------:R-:W-:Y:S02]  /*0360*/  HSETP2.GEU.AND P0, PT, |R10|.reuse.H0_H0, 8.523464202880859375e-06, 8.523464202880859375e-06, PT ;  /* 0x008f008f0a007434 */ /* 0x040fe40003f0ea00 */
[----:B------:R-:W-:-:S05]  /*0370*/  HSETP2.GT.AND P1, PT, |R10|.H0_H0, RZ.H0_H0, PT ;  /* 0x200000ff0a007234 */ /* 0x000fca0003f24a00 */
[----:B------:R-:W-:-:S04]  /*0380*/  PLOP3.LUT P0, PT, P0, P1, PT, 0xf2, 0x2f ;  /* 0x00000000002f781c */ /* 0x000fc80000703e72 */
[----:B------:R-:W-:-:S04]  /*0390*/  @!P2 FFMA R4, -R7, R0, R4 ;  /* 0x000000000704a223 */ /* 0x000fc80000000104 */
[----:B------:R-:W-:-:S05]  /*03a0*/  @!P2 FFMA R4, R13, R4, R0 ;  /* 0x000000040d04a223 */ /* 0x000fca0000000000 */
[----:B------:R-:W-:Y:S01]  /*03b0*/  @!P0 FFMA R6, -R9, R8, R6 ;  /* 0x0000000809068223 */ /* 0x000fe20000000106 */
[----:B------:R-:W-:-:S03]  /*03c0*/  @!P2 F2FP.F16.F32.PACK_AB R5, RZ, R4 ;  /* 0x00000004ff05a23e */ /* 0x000fc600000000ff */
[----:B------:R-:W-:-:S05]  /*03d0*/  @!P0 FFMA R6, R15, R6, R8 ;  /* 0x000000060f068223 */ /* 0x000fca0000000008 */
[----:B------:R-:W-:-:S04]  /*03e0*/  @!P0 F2FP.F16.F32.PACK_AB R10, RZ, R6 ;  /* 0x00000006ff0a823e */ /* 0x000fc800000000ff */
[----:B------:R-:W-:-:S05]  /*03f0*/  PRMT R5, R5, 0x5410, R10 ;  /* 0x0000541005057816 */ /* 0x000fca000000000a */
[----:B------:R-:W-:Y:S01]  /*0400*/  STG.E desc[UR4][R2.64], R5 ;  /* 0x0000000502007986 */ /* 0x000fe2000c101904 */
[----:B------:R-:W-:Y:S05]  /*0410*/  EXIT ;  /* 0x000000000000794d */ /* 0x000fea0003800000 */
.L_x_21:
        /* <DEDUP_REMOVED lines=14> */
.L_x_33:


//--------------------- .text._Z10gated_geluI6__halfEvPT_S2_ii --------------------------
	.section	.text._Z10gated_geluI6__halfEvPT_S2_ii,"ax",@progbits
	.align	128
        .global         _Z10gated_geluI6__halfEvPT_S2_ii
        .type           _Z10gated_geluI6__halfEvPT_S2_ii,@function
        .size           _Z10gated_geluI6__halfEvPT_S2_ii,(.L_x_34 - _Z10gated_geluI6__halfEvPT_S2_ii)
        .other          _Z10gated_geluI6__halfEvPT_S2_ii,@"STO_CUDA_ENTRY STV_DEFAULT"
_Z10gated_geluI6__halfEvPT_S2_ii:
.text._Z10gated_geluI6__halfEvPT_S2_ii:
        /* <DEDUP_REMOVED lines=18> */
[----:B------:R-:W-:Y:S01]  /*0120*/  HFMA2 R15, -RZ, RZ, 1.125, -9232 ;  /* 0x3c80f082ff0f7431 */ /* 0x000fe200000001ff */
[----:B------:R-:W-:Y:S01]  /*0130*/  MOV R14, 0x3f800000 ;  /* 0x3f800000000e7802 */ /* 0x000fe20000000f00 */
[----:B---3--:R-:W-:-:S04]  /*0140*/  HFMA2 R0, R3, 0.035675048828125, 0.035675048828125, -RZ ;  /* 0x2891289103007831 */ /* 0x008fc800001000ff */
[----:B------:R-:W-:-:S04]  /*0150*/  HFMA2 R0, R0, R3, 0.7978515625, 0.7978515625 ;  /* 0x3a623a6200007431 */ /* 0x000fc80000000003 */
[----:B------:R-:W-:-:S05]  /*0160*/  HMUL2 R0, R3, R0 ;  /* 0x0000000003007232 */ /* 0x000fca0000000000 */
[--C-:B------:R-:W-:Y:S02]  /*0170*/  HADD2.F32 R7, -RZ, R0.reuse.H0_H0 ;  /* 0x20000000ff077230 */ /* 0x100fe40000004100 */
[----:B------:R-:W-:-:S03]  /*0180*/  HADD2.F32 R8, -RZ, R0.H1_H1 ;  /* 0x30000000ff087230 */ /* 0x000fc60000004100 */
[C---:B------:R-:W-:Y:S01]  /*0190*/  FMUL R2, |R7|.reuse, 2.8853900432586669922 ;  /* 0x4038aa3b07027820 */ /* 0x040fe20000400200 */
[C---:B------:R-:W-:Y:S01]  /*01a0*/  FMUL R0, R7.reuse, R7 ;  /* 0x0000000707007220 */ /* 0x040fe20000400000 */
[----:B------:R-:W-:Y:S01]  /*01b0*/  FMUL R12, |R8|, 2.8853900432586669922 ;  /* 0x4038aa3b080c7820 */ /* 0x000fe20000400200 */
[C---:B------:R-:W-:Y:S02]  /*01c0*/  FSETP.GE.AND P1, PT, |R7|.reuse, 0.60000002384185791016, PT ;  /* 0x3f19999a0700780b */ /* 0x040fe40003f26200 */
[----:B0-----:R-:W-:Y:S01]  /*01d0*/  FFMA R11, R0, R15, -0.052303962409496307373 ;  /* 0xbd563cae000b7423 */ /* 0x001fe2000000000f */
[----:B------:R-:W0:Y:S01]  /*01e0*/  MUFU.EX2 R2, R2 ;  /* 0x0000000200027308 */ /* 0x000e220000000800 */
[----:B------:R-:W-:Y:S02]  /*01f0*/  FSETP.GE.AND P3, PT, |R8|, 0.60000002384185791016, PT ;  /* 0x3f19999a0800780b */ /* 0x000fe40003f66200 */
[----:B------:R-:W-:Y:S01]  /*0200*/  FFMA R11, R0, R11, 0.1331529766321182251 ;  /* 0x3e085941000b7423 */ /* 0x000fe2000000000b */
[----:B------:R-:W-:-:S02]  /*0210*/  FSETP.GE.AND P0, PT, |R7|, 9.010913848876953125, PT ;  /* 0x41102cb40700780b */ /* 0x000fc40003f06200 */
[----:B------:R-:W-:Y:S01]  /*0220*/  FSETP.GE.AND P2, PT, |R8|, 9.010913848876953125, PT ;  /* 0x41102cb40800780b */ /* 0x000fe20003f46200 */
[C---:B------:R-:W-:Y:S01]  /*0230*/  FFMA R11, R0.reuse, R11, -0.33332768082618713379 ;  /* 0xbeaaa9ed000b7423 */ /* 0x040fe2000000000b */
[----:B------:R-:W1:Y:S03]  /*0240*/  MUFU.EX2 R12, R12 ;  /* 0x0000000c000c7308 */ /* 0x000e660000000800 */
[----:B------:R-:W-:Y:S01]  /*0250*/  FFMA R0, R0, R11, RZ ;  /* 0x0000000b00007223 */ /* 0x000fe200000000ff */
[----:B0-----:R-:W-:Y:S01]  /*0260*/  FADD R9, R2, 1 ;  /* 0x3f80000002097421 */ /* 0x001fe20000000000 */
[----:B------:R-:W-:-:S05]  /*0270*/  FMUL R2, R8, R8 ;  /* 0x0000000808027220 */ /* 0x000fca0000400000 */
[----:B------:R-:W0:Y:S01]  /*0280*/  MUFU.RCP R9, R9 ;  /* 0x0000000900097308 */ /* 0x000e220000001000 */
[----:B-1----:R-:W-:-:S07]  /*0290*/  FADD R13, R12, 1 ;  /* 0x3f8000000c0d7421 */ /* 0x002fce0000000000 */
[----:B------:R-:W1:Y:S01]  /*02a0*/  MUFU.RCP R13, R13 ;  /* 0x0000000d000d7308 */ /* 0x000e620000001000 */
[----:B0-----:R-:W-:Y:S01]  /*02b0*/  FFMA R10, R9, -2, R14 ;  /* 0xc0000000090a7823 */ /* 0x001fe2000000000e */
[----:B------:R-:W-:-:S04]  /*02c0*/  FFMA R9, R2, R15, -0.052303962409496307373 ;  /* 0xbd563cae02097423 */ /* 0x000fc8000000000f */
[----:B------:R-:W-:Y:S01]  /*02d0*/  FSEL R10, R10, 1, !P0 ;  /* 0x3f8000000a0a7808 */ /* 0x000fe20004000000 */
[----:B-1----:R-:W-:Y:S01]  /*02e0*/  FFMA R14, R13, -2, R14 ;  /* 0xc00000000d0e7823 */ /* 0x002fe2000000000e */
[----:B------:R-:W-:Y:S02]  /*02f0*/  FFMA R13, R2, R9, 0.1331529766321182251 ;  /* 0x3e085941020d7423 */ /* 0x000fe40000000009 */
[--C-:B------:R-:W-:Y:S01]  /*0300*/  LOP3.LUT R10, R10, 0x80000000, R7.reuse, 0xb8, !PT ;  /* 0x800000000a0a7812 */ /* 0x100fe200078eb807 */
[----:B------:R-:W-:Y:S01]  /*0310*/  @!P1 FFMA R10, R7, R0, R7 ;  /* 0x00000000070a9223 */ /* 0x000fe20000000007 */
[----:B------:R-:W-:Y:S01]  /*0320*/  FFMA R13, R2, R13, -0.33332768082618713379 ;  /* 0xbeaaa9ed020d7423 */ /* 0x000fe2000000000d */
[----:B------:R-:W-:-:S03]  /*0330*/  FSEL R9, R14, 1, !P2 ;  /* 0x3f8000000e097808 */ /* 0x000fc60005000000 */
[----:B------:R-:W-:Y:S01]  /*0340*/  FFMA R13, R2, R13, RZ ;  /* 0x0000000d020d7223 */ /* 0x000fe200000000ff */
[--C-:B------:R-:W-:Y:S02]  /*0350*/  LOP3.LUT R9, R9, 0x80000000, R8.reuse, 0xb8, !PT ;  /* 0x8000000009097812 */ /* 0x100fe400078eb808 */
[----:B------:R-:W-:Y:S01]  /*0360*/  MOV R2, 0x3800 ;  /* 0x0000380000027802 */ /* 0x000fe20000000f00 */
[----:B------:R-:W-:-:S03]  /*0370*/  @!P3 FFMA R9, R8, R13, R8 ;  /* 0x0000000d0809b223 */ /* 0x000fc60000000008 */
[----:B------:R-:W-:Y:S02]  /*0380*/  PRMT R2, R2, 0x5410, R2 ;  /* 0x0000541002027816 */ /* 0x000fe40000000002 */
[----:B------:R-:W-:-:S05]  /*0390*/  F2FP.F16.F32.PACK_AB R0, R9, R10 ;  /* 0x0000000a0900723e */ /* 0x000fca00000000ff */
[----:B------:R-:W-:-:S04]  /*03a0*/  HFMA2 R0, R0, R2.H1_H1, 0.5, 0.5 ;  /* 0x3800380000007431 */ /* 0x000fc80000060002 */
[----:B------:R-:W-:-:S04]  /*03b0*/  HMUL2 R3, R3, R0 ;  /* 0x0000000003037232 */ /* 0x000fc80000000000 */
[----:B--2---:R-:W-:-:S05]  /*03c0*/  HFMA2 R3, R3, R6, -RZ ;  /* 0x0000000603037231 */ /* 0x004fca00001000ff */
[----:B------:R-:W-:Y:S01]  /*03d0*/  STG.E desc[UR4][R4.64], R3 ;  /* 0x0000000304007986 */ /* 0x000fe2000c101904 */
[----:B------:R-:W-:Y:S05]  /*03e0*/  EXIT ;  /* 0x000000000000794d */ /* 0x000fea0003800000 */
.L_x_22:
        /* <DEDUP_REMOVED lines=9> */
.L_x_34:


//--------------------- .text._Z13add_bias_geluI6__halfEvPT_PKS1_ii --------------------------
	.section	.text._Z13add_bias_geluI6__halfEvPT_PKS1_ii,"ax",@progbits
	.align	128
        .global         _Z13add_bias_geluI6__halfEvPT_PKS1_ii
        .type           _Z13add_bias_geluI6__halfEvPT_PKS1_ii,@function
        .size           _Z13add_bias_geluI6__halfEvPT_PKS1_ii,(.L_x_35 - _Z13add_bias_geluI6__halfEvPT_PKS1_ii)
        .other          _Z13add_bias_geluI6__halfEvPT_PKS1_ii,@"STO_CUDA_ENTRY STV_DEFAULT"
_Z13add_bias_geluI6__halfEvPT_PKS1_ii:
.text._Z13add_bias_geluI6__halfEvPT_PKS1_ii:
        /* <DEDUP_REMOVED lines=21> */
[----:B------:R-:W-:Y:S01]  /*0150*/  HFMA2 R15, -RZ, RZ, 1.125, -9232 ;  /* 0x3c80f082ff0f7431 */ /* 0x000fe200000001ff */
[----:B------:R-:W-:Y:S01]  /*0160*/  MOV R13, 0x3f800000 ;  /* 0x3f800000000d7802 */ /* 0x000fe20000000f00 */
[----:B--2---:R-:W-:-:S04]  /*0170*/  @P0 HFMA2 R3, R3, 1, 1, R8 ;  /* 0x3c003c0003030831 */ /* 0x004fc80000000008 */
[----:B------:R-:W-:-:S04]  /*0180*/  HMUL2 R0, R3, 0.035675048828125, 0.035675048828125 ;  /* 0x2891289103007832 */ /* 0x000fc80000000000 */
[----:B------:R-:W-:-:S04]  /*0190*/  HFMA2 R0, R0, R3, 0.7978515625, 0.7978515625 ;  /* 0x3a623a6200007431 */ /* 0x000fc80000000003 */
[----:B------:R-:W-:-:S05]  /*01a0*/  HMUL2 R0, R3, R0 ;  /* 0x0000000003007232 */ /* 0x000fca0000000000 */
[--C-:B------:R-:W-:Y:S02]  /*01b0*/  HADD2.F32 R6, -RZ, R0.reuse.H0_H0 ;  /* 0x20000000ff067230 */ /* 0x100fe40000004100 */
[----:B------:R-:W-:-:S03]  /*01c0*/  HADD2.F32 R7, -RZ, R0.H1_H1 ;  /* 0x30000000ff077230 */ /* 0x000fc60000004100 */
[----:B------:R-:W-:Y:S02]  /*01d0*/  FMUL R2, |R6|, 2.8853900432586669922 ;  /* 0x4038aa3b06027820 */ /* 0x000fe40000400200 */
[----:B------:R-:W-:-:S04]  /*01e0*/  FMUL R10, |R7|, 2.8853900432586669922 ;  /* 0x4038aa3b070a7820 */ /* 0x000fc80000400200 */
[----:B------:R-:W0:Y:S08]  /*01f0*/  MUFU.EX2 R2, R2 ;  /* 0x0000000200027308 */ /* 0x000e300000000800 */
[----:B------:R-:W1:Y:S01]  /*0200*/  MUFU.EX2 R10, R10 ;  /* 0x0000000a000a7308 */ /* 0x000e620000000800 */
[----:B0-----:R-:W-:Y:S01]  /*0210*/  FADD R8, R2, 1 ;  /* 0x3f80000002087421 */ /* 0x001fe20000000000 */
[----:B-1----:R-:W-:-:S06]  /*0220*/  FADD R12, R10, 1 ;  /* 0x3f8000000a0c7421 */ /* 0x002fcc0000000000 */
[----:B------:R-:W0:Y:S01]  /*0230*/  MUFU.RCP R8, R8 ;  /* 0x0000000800087308 */ /* 0x000e220000001000 */
[----:B------:R-:W-:-:S07]  /*0240*/  FMUL R0, R6, R6 ;  /* 0x0000000606007220 */ /* 0x000fce0000400000 */
[----:B------:R-:W1:Y:S01]  /*0250*/  MUFU.RCP R12, R12 ;  /* 0x0000000c000c7308 */ /* 0x000e620000001000 */
[----:B------:R-:W-:Y:S01]  /*0260*/  FMUL R2, R7, R7 ;  /* 0x0000000707027220 */ /* 0x000fe20000400000 */
[----:B------:R-:W-:-:S03]  /*0270*/  FFMA R11, R0, R15, -0.052303962409496307373 ;  /* 0xbd563cae000b7423 */ /* 0x000fc6000000000f */
[----:B------:R-:W-:Y:S01]  /*0280*/  FFMA R15, R2, R15, -0.052303962409496307373 ;  /* 0xbd563cae020f7423 */ /* 0x000fe2000000000f */
[----:B------:R-:W-:Y:S01]  /*0290*/  FSETP.GE.AND P1, PT, |R6|, 0.60000002384185791016, PT ;  /* 0x3f19999a0600780b */ /* 0x000fe20003f26200 */
[----:B------:R-:W-:Y:S01]  /*02a0*/  FFMA R11, R0, R11, 0.1331529766321182251 ;  /* 0x3e085941000b7423 */ /* 0x000fe2000000000b */
[C---:B------:R-:W-:Y:S01]  /*02b0*/  FSETP.GE.AND P3, PT, |R7|.reuse, 0.60000002384185791016, PT ;  /* 0x3f19999a0700780b */ /* 0x040fe20003f66200 */
[----:B------:R-:W-:Y:S01]  /*02c0*/  FFMA R15, R2, R15, 0.1331529766321182251 ;  /* 0x3e085941020f7423 */ /* 0x000fe2000000000f */
[--C-:B0-----:R-:W-:Y:S01]  /*02d0*/  FFMA R9, R8, -2, R13.reuse ;  /* 0xc000000008097823 */ /* 0x101fe2000000000d */
[----:B------:R-:W-:Y:S01]  /*02e0*/  FSETP.GE.AND P0, PT, |R6|, 9.010913848876953125, PT ;  /* 0x41102cb40600780b */ /* 0x000fe20003f06200 */
[----:B------:R-:W-:Y:S01]  /*02f0*/  FFMA R11, R0, R11, -0.33332768082618713379 ;  /* 0xbeaaa9ed000b7423 */ /* 0x000fe2000000000b */
[----:B------:R-:W-:Y:S01]  /*0300*/  FSETP.GE.AND P2, PT, |R7|, 9.010913848876953125, PT ;  /* 0x41102cb40700780b */ /* 0x000fe20003f46200 */
[----:B------:R-:W-:Y:S01]  /*0310*/  FFMA R15, R2, R15, -0.33332768082618713379 ;  /* 0xbeaaa9ed020f7423 */ /* 0x000fe2000000000f */
[----:B-1----:R-:W-:Y:S01]  /*0320*/  FFMA R13, R12, -2, R13 ;  /* 0xc00000000c0d7823 */ /* 0x002fe2000000000d */
[----:B------:R-:W-:Y:S01]  /*0330*/  FSEL R9, R9, 1, !P0 ;  /* 0x3f80000009097808 */ /* 0x000fe20004000000 */
[----:B------:R-:W-:Y:S01]  /*0340*/  FFMA R11, R0, R11, RZ ;  /* 0x0000000b000b7223 */ /* 0x000fe200000000ff */
[----:B------:R-:W-:-:S02]  /*0350*/  FFMA R2, R2, R15, RZ ;  /* 0x0000000f02027223 */ /* 0x000fc400000000ff */
[----:B------:R-:W-:Y:S02]  /*0360*/  FSEL R8, R13, 1, !P2 ;  /* 0x3f8000000d087808 */ /* 0x000fe40005000000 */
[--C-:B------:R-:W-:Y:S01]  /*0370*/  LOP3.LUT R9, R9, 0x80000000, R6.reuse, 0xb8, !PT ;  /* 0x8000000009097812 */ /* 0x100fe200078eb806 */
[----:B------:R-:W-:Y:S01]  /*0380*/  @!P1 FFMA R9, R6, R11, R6 ;  /* 0x0000000b06099223 */ /* 0x000fe20000000006 */
[--C-:B------:R-:W-:Y:S01]  /*0390*/  LOP3.LUT R8, R8, 0x80000000, R7.reuse, 0xb8, !PT ;  /* 0x8000000008087812 */ /* 0x100fe200078eb807 */
[----:B------:R-:W-:Y:S01]  /*03a0*/  @!P3 FFMA R8, R7, R2, R7 ;  /* 0x000000020708b223 */ /* 0x000fe20000000007 */
[----:B------:R-:W-:-:S04]  /*03b0*/  MOV R0, 0x3800 ;  /* 0x0000380000007802 */ /* 0x000fc80000000f00 */
[----:B------:R-:W-:Y:S02]  /*03c0*/  PRMT R2, R2, 0x5410, R0 ;  /* 0x0000541002027816 */ /* 0x000fe40000000000 */
[----:B------:R-:W-:-:S05]  /*03d0*/  F2FP.F16.F32.PACK_AB R0, R8, R9 ;  /* 0x000000090800723e */ /* 0x000fca00000000ff */
[----:B------:R-:W-:-:S04]  /*03e0*/  HFMA2 R0, R0, R2.H1_H1, 0.5, 0.5 ;  /* 0x3800380000007431 */ /* 0x000fc80000060002 */
[----:B------:R-:W-:-:S05]  /*03f0*/  HMUL2 R3, R3, R0 ;  /* 0x0000000003037232 */ /* 0x000fca0000000000 */
[----:B------:R-:W-:Y:S01]  /*0400*/  STG.E desc[UR4][R4.64], R3 ;  /* 0x0000000304007986 */ /* 0x000fe2000c101904 */
[----:B------:R-:W-:Y:S05]  /*0410*/  EXIT ;  /* 0x000000000000794d */ /* 0x000fea0003800000 */
.L_x_23:
        /* <DEDUP_REMOVED lines=14> */
.L_x_35:


//--------------------- .nv.shared.reserved.0     --------------------------
	.section	.nv.shared.reserved.0,"aw",@nobits
	.weak		__nv_reservedSMEM_offset_0_alias
	.size		__nv_reservedSMEM_offset_0_alias, 0, 64
	.other		__nv_reservedSMEM_offset_0_alias,@"STO_CUDA_RESERVED_SHARED STV_DEFAULT"
__nv_reservedSMEM_offset_0_alias:
	.zero		0
	.zero		64


//--------------------- .nv.constant0._Z10gated_siluIfEvPT_S1_ii --------------------------
	.section	.nv.constant0._Z10gated_siluIfEvPT_S1_ii,"a",@progbits
	.sectionflags	@""
	.align	4
.nv.constant0._Z10gated_siluIfEvPT_S1_ii:
	.zero		920


//--------------------- .nv.constant0._Z10gated_geluIfEvPT_S1_ii --------------------------
	.section	.nv.constant0._Z10gated_geluIfEvPT_S1_ii,"a",@progbits
	.sectionflags	@""
	.align	4
.nv.constant0._Z10gated_geluIfEvPT_S1_ii:
	.zero		920


//--------------------- .nv.constant0._Z19add_bias_quick_geluIfEvPT_PKS0_ii --------------------------
	.section	.nv.constant0._Z19add_bias_quick_geluIfEvPT_PKS0_ii,"a",@progbits
	.sectionflags	@""
	.align	4
.nv.constant0._Z19add_bias_quick_geluIfEvPT_PKS0_ii:
	.zero		920


//--------------------- .nv.constant0._Z13add_bias_geluIfEvPT_PKS0_ii --------------------------
	.section	.nv.constant0._Z13add_bias_geluIfEvPT_PKS0_ii,"a",@progbits
	.sectionflags	@""
	.align	4
.nv.constant0._Z13add_bias_geluIfEvPT_PKS0_ii:
	.zero		920


//--------------------- .nv.constant0._Z13add_bias_reluIfEvPT_PKS0_ii --------------------------
	.section	.nv.constant0._Z13add_bias_reluIfEvPT_PKS0_ii,"a",@progbits
	.sectionflags	@""
	.align	4
.nv.constant0._Z13add_bias_reluIfEvPT_PKS0_ii:
	.zero		920


//--------------------- .nv.constant0._Z13add_bias_reluI6__halfEvPT_PKS1_ii --------------------------
	.section	.nv.constant0._Z13add_bias_reluI6__halfEvPT_PKS1_ii,"a",@progbits
	.sectionflags	@""
	.align	4
.nv.constant0._Z13add_bias_reluI6__halfEvPT_PKS1_ii:
	.zero		920


//--------------------- .nv.constant0._Z19add_bias_quick_geluI6__halfEvPT_PKS1_ii --------------------------
	.section	.nv.constant0._Z19add_bias_quick_geluI6__halfEvPT_PKS1_ii,"a",@progbits
	.sectionflags	@""
	.align	4
.nv.constant0._Z19add_bias_quick_geluI6__halfEvPT_PKS1_ii:
	.zero		920


//--------------------- .nv.constant0._Z10gated_siluI6__halfEvPT_S2_ii --------------------------
	.section	.nv.constant0._Z10gated_siluI6__halfEvPT_S2_ii,"a",@progbits
	.sectionflags	@""
	.align	4
.nv.constant0._Z10gated_siluI6__halfEvPT_S2_ii:
	.zero		920


//--------------------- .nv.constant0._Z10gated_geluI6__halfEvPT_S2_ii --------------------------
	.section	.nv.constant0._Z10gated_geluI6__halfEvPT_S2_ii,"a",@progbits
	.sectionflags	@""
	.align	4
.nv.constant0._Z10gated_geluI6__halfEvPT_S2_ii:
	.zero		920


//--------------------- .nv.constant0._Z13add_bias_geluI6__halfEvPT_PKS1_ii --------------------------
	.section	.nv.constant0._Z13add_bias_geluI6__halfEvPT_PKS1_ii,"a",@progbits
	.sectionflags	@""
	.align	4
.nv.constant0._Z13add_bias_geluI6__halfEvPT_PKS1_ii:
	.zero		920


//--------------------- SYMBOLS --------------------------

	.type		.nv.reservedSmem.offset0,@object
	.size		.nv.reservedSmem.offset0,0x4
